	.target	sm_100a

	.elftype	@"ET_EXEC"


//--------------------- .note.nv.tkinfo           --------------------------
	.section	.note.nv.tkinfo,"",@"SHT_NOTE"
	.sectionflags	@"SHF_NOTE_NV_TKINFO"
	.tkinfo
        /*0018*/ 	.word	0x00000002
        /*0030*/ 	.string	""
        /*0030*/ 	.string	"ptxas"
        /*0030*/ 	.string	"Cuda compilation tools, release 13.0, V13.0.88"
        /*0030*/ 	.string	"Build cuda_13.0.r13.0/compiler.36424714_0"
        /*0030*/ 	.string	"-arch sm_100a -m 64 "



//--------------------- .note.nv.cuinfo           --------------------------
	.section	.note.nv.cuinfo,"",@"SHT_NOTE"
	.sectionflags	@"SHF_NOTE_NV_CUINFO"
        /*0018*/ 	.short	0x0002
        /*001a*/ 	.short	0x0064
        /*001c*/ 	.short	0x0082
	.zero		2


//--------------------- .nv.info                  --------------------------
	.section	.nv.info,"",@"SHT_CUDA_INFO"
	.align	4


	//----- nvinfo : EIATTR_REGCOUNT
	.align		4
        /*0000*/ 	.byte	0x04, 0x2f
        /*0002*/ 	.short	(.L_19 - .L_18)
	.align		4
.L_18:
        /*0004*/ 	.word	index@(_ZN7cutlass13device_kernelINS_4gemm6kernel13GemmUniversalIN4cute5tupleIJiiiiEEENS1_10collective13CollectiveMmaINS1_35MainloopSm100TmaUmmaWarpSpecializedILi24ELi2ELi4ENS5_IJNS4_1CILi2EEENSA_ILi1EEESC_EEEEENS5_IJNSA_ILi64EEENSA_ILi176EEENSA_ILi16EEEEEENS_10bfloat16_tENS5_IJlSC_lEEESJ_SK_NS4_8TiledMMAINS4_8MMA_AtomIJNS4_20SM100_MMA_F16BF16_SSISJ_SJ_fLi64ELi176ELNS4_4UMMA5MajorE0ELSP_0ELNSO_7ScaleInE0ELSQ_0EEEEEENS4_6LayoutINS5_IJSC_SC_SC_EEENS5_IJNSA_ILi0EEESV_SV_EEEEENS5_IJNS4_10UnderscoreESY_SY_EEEEENS4_13SM90_TMA_LOADENS4_14ComposedLayoutINS4_7SwizzleILi1ELi4ELi3EEENS4_18smem_ptr_flag_bitsILi16EEENST_INS5_IJNSA_ILi8EEESH_EEENS5_IJSH_SC_EEEEEEEvNS4_8identityENS4_23SM90_TMA_LOAD_MULTICASTES1B_vS1C_EENS_8epilogue10collective18CollectiveEpilogueINS1F_23Sm100TmaWarpSpecializedILi2ELi1ELi88ELb1ELb0EEEJSI_NS5_IJNST_ISF_SC_EENST_ISG_SC_EEEEESJ_SK_SJ_SK_NS1F_6fusion15FusionCallbacksIS1J_NS1N_17LinearCombinationISJ_fSJ_fLNS_15FloatRoundStyleE2EEESI_S1M_JEEENS4_5SM1004TMEM4LOAD26SM100_TMEM_LOAD_16dp256b2xES11_S1B_NS4_17SM75_U32x4_LDSM_NENS4_14SM90_TMA_STOREES1B_NS4_17SM90_U32x4_STSM_NENS4_39AutoVectorizingCopyWithAssumedAlignmentILi128EEEEEEvvEEEEvNT_6ParamsE)
        /*0008*/ 	.word	0x000000ee


	//----- nvinfo : EIATTR_FRAME_SIZE
	.align		4
.L_19:
        /*000c*/ 	.byte	0x04, 0x11
        /*000e*/ 	.short	(.L_21 - .L_20)
	.align		4
.L_20:
        /*0010*/ 	.word	index@($__internal_2_$__cuda_sm10x_tcgen05_guardrail_trap_unallocated_columns_being_dealloced)
        /*0014*/ 	.word	0x00000000


	//----- nvinfo : EIATTR_FRAME_SIZE
	.align		4
.L_21:
        /*0018*/ 	.byte	0x04, 0x11
        /*001a*/ 	.short	(.L_23 - .L_22)
	.align		4
.L_22:
        /*001c*/ 	.word	index@($__internal_1_$__cuda_sm10x_tcgen05_guardrail_trap_phase_invalid_during_alloc)
        /*0020*/ 	.word	0x00000000


	//----- nvinfo : EIATTR_FRAME_SIZE
	.align		4
.L_23:
        /*0024*/ 	.byte	0x04, 0x11
        /*0026*/ 	.short	(.L_25 - .L_24)
	.align		4
.L_24:
        /*0028*/ 	.word	index@($__internal_0_$__cuda_sm10x_tcgen05_guardrail_trap_col_being_dealloced_not_returned_by_alloc)
        /*002c*/ 	.word	0x00000000


	//----- nvinfo : EIATTR_FRAME_SIZE
	.align		4
.L_25:
        /*0030*/ 	.byte	0x04, 0x11
        /*0032*/ 	.short	(.L_27 - .L_26)
	.align		4
.L_26:
        /*0034*/ 	.word	index@(_ZN7cutlass13device_kernelINS_4gemm6kernel13GemmUniversalIN4cute5tupleIJiiiiEEENS1_10collective13CollectiveMmaINS1_35MainloopSm100TmaUmmaWarpSpecializedILi24ELi2ELi4ENS5_IJNS4_1CILi2EEENSA_ILi1EEESC_EEEEENS5_IJNSA_ILi64EEENSA_ILi176EEENSA_ILi16EEEEEENS_10bfloat16_tENS5_IJlSC_lEEESJ_SK_NS4_8TiledMMAINS4_8MMA_AtomIJNS4_20SM100_MMA_F16BF16_SSISJ_SJ_fLi64ELi176ELNS4_4UMMA5MajorE0ELSP_0ELNSO_7ScaleInE0ELSQ_0EEEEEENS4_6LayoutINS5_IJSC_SC_SC_EEENS5_IJNSA_ILi0EEESV_SV_EEEEENS5_IJNS4_10UnderscoreESY_SY_EEEEENS4_13SM90_TMA_LOADENS4_14ComposedLayoutINS4_7SwizzleILi1ELi4ELi3EEENS4_18smem_ptr_flag_bitsILi16EEENST_INS5_IJNSA_ILi8EEESH_EEENS5_IJSH_SC_EEEEEEEvNS4_8identityENS4_23SM90_TMA_LOAD_MULTICASTES1B_vS1C_EENS_8epilogue10collective18CollectiveEpilogueINS1F_23Sm100TmaWarpSpecializedILi2ELi1ELi88ELb1ELb0EEEJSI_NS5_IJNST_ISF_SC_EENST_ISG_SC_EEEEESJ_SK_SJ_SK_NS1F_6fusion15FusionCallbacksIS1J_NS1N_17LinearCombinationISJ_fSJ_fLNS_15FloatRoundStyleE2EEESI_S1M_JEEENS4_5SM1004TMEM4LOAD26SM100_TMEM_LOAD_16dp256b2xES11_S1B_NS4_17SM75_U32x4_LDSM_NENS4_14SM90_TMA_STOREES1B_NS4_17SM90_U32x4_STSM_NENS4_39AutoVectorizingCopyWithAssumedAlignmentILi128EEEEEEvvEEEEvNT_6ParamsE)
        /*0038*/ 	.word	0x00000000


	//----- nvinfo : EIATTR_MIN_STACK_SIZE
	.align		4
.L_27:
        /*003c*/ 	.byte	0x04, 0x12
        /*003e*/ 	.short	(.L_29 - .L_28)
	.align		4
.L_28:
        /*0040*/ 	.word	index@(_ZN7cutlass13device_kernelINS_4gemm6kernel13GemmUniversalIN4cute5tupleIJiiiiEEENS1_10collective13CollectiveMmaINS1_35MainloopSm100TmaUmmaWarpSpecializedILi24ELi2ELi4ENS5_IJNS4_1CILi2EEENSA_ILi1EEESC_EEEEENS5_IJNSA_ILi64EEENSA_ILi176EEENSA_ILi16EEEEEENS_10bfloat16_tENS5_IJlSC_lEEESJ_SK_NS4_8TiledMMAINS4_8MMA_AtomIJNS4_20SM100_MMA_F16BF16_SSISJ_SJ_fLi64ELi176ELNS4_4UMMA5MajorE0ELSP_0ELNSO_7ScaleInE0ELSQ_0EEEEEENS4_6LayoutINS5_IJSC_SC_SC_EEENS5_IJNSA_ILi0EEESV_SV_EEEEENS5_IJNS4_10UnderscoreESY_SY_EEEEENS4_13SM90_TMA_LOADENS4_14ComposedLayoutINS4_7SwizzleILi1ELi4ELi3EEENS4_18smem_ptr_flag_bitsILi16EEENST_INS5_IJNSA_ILi8EEESH_EEENS5_IJSH_SC_EEEEEEEvNS4_8identityENS4_23SM90_TMA_LOAD_MULTICASTES1B_vS1C_EENS_8epilogue10collective18CollectiveEpilogueINS1F_23Sm100TmaWarpSpecializedILi2ELi1ELi88ELb1ELb0EEEJSI_NS5_IJNST_ISF_SC_EENST_ISG_SC_EEEEESJ_SK_SJ_SK_NS1F_6fusion15FusionCallbacksIS1J_NS1N_17LinearCombinationISJ_fSJ_fLNS_15FloatRoundStyleE2EEESI_S1M_JEEENS4_5SM1004TMEM4LOAD26SM100_TMEM_LOAD_16dp256b2xES11_S1B_NS4_17SM75_U32x4_LDSM_NENS4_14SM90_TMA_STOREES1B_NS4_17SM90_U32x4_STSM_NENS4_39AutoVectorizingCopyWithAssumedAlignmentILi128EEEEEEvvEEEEvNT_6ParamsE)
        /*0044*/ 	.word	0x00000000
.L_29:


//--------------------- .nv.compat                --------------------------
	.section	.nv.compat,"",@"SHT_CUDA_COMPAT_INFO"
	.align	4
        /*0000*/ 	.byte	0x02, 0x09, 0x01, 0x00, 0x02, 0x02, 0x02, 0x00, 0x02, 0x05, 0x05, 0x00, 0x03, 0x07, 0x01, 0x01
        /*0010*/ 	.byte	0x02, 0x03, 0x01, 0x00, 0x02, 0x06, 0x01, 0x00, 0x04, 0x0b, 0x08, 0x00, 0x09, 0x00, 0x00, 0x00
        /*0020*/ 	.byte	0x00, 0x00, 0x00, 0x00


//--------------------- .nv.info._ZN7cutlass13device_kernelINS_4gemm6kernel13GemmUniversalIN4cute5tupleIJiiiiEEENS1_10collective13CollectiveMmaINS1_35MainloopSm100TmaUmmaWarpSpecializedILi24ELi2ELi4ENS5_IJNS4_1CILi2EEENSA_ILi1EEESC_EEEEENS5_IJNSA_ILi64EEENSA_ILi176EEENSA_ILi16EEEEEENS_10bfloat16_tENS5_IJlSC_lEEESJ_SK_NS4_8TiledMMAINS4_8MMA_AtomIJNS4_20SM100_MMA_F16BF16_SSISJ_SJ_fLi64ELi176ELNS4_4UMMA5MajorE0ELSP_0ELNSO_7ScaleInE0ELSQ_0EEEEEENS4_6LayoutINS5_IJSC_SC_SC_EEENS5_IJNSA_ILi0EEESV_SV_EEEEENS5_IJNS4_10UnderscoreESY_SY_EEEEENS4_13SM90_TMA_LOADENS4_14ComposedLayoutINS4_7SwizzleILi1ELi4ELi3EEENS4_18smem_ptr_flag_bitsILi16EEENST_INS5_IJNSA_ILi8EEESH_EEENS5_IJSH_SC_EEEEEEEvNS4_8identityENS4_23SM90_TMA_LOAD_MULTICASTES1B_vS1C_EENS_8epilogue10collective18CollectiveEpilogueINS1F_23Sm100TmaWarpSpecializedILi2ELi1ELi88ELb1ELb0EEEJSI_NS5_IJNST_ISF_SC_EENST_ISG_SC_EEEEESJ_SK_SJ_SK_NS1F_6fusion15FusionCallbacksIS1J_NS1N_17LinearCombinationISJ_fSJ_fLNS_15FloatRoundStyleE2EEESI_S1M_JEEENS4_5SM1004TMEM4LOAD26SM100_TMEM_LOAD_16dp256b2xES11_S1B_NS4_17SM75_U32x4_LDSM_NENS4_14SM90_TMA_STOREES1B_NS4_17SM90_U32x4_STSM_NENS4_39AutoVectorizingCopyWithAssumedAlignmentILi128EEEEEEvvEEEEvNT_6ParamsE --------------------------
	.section	.nv.info._ZN7cutlass13device_kernelINS_4gemm6kernel13GemmUniversalIN4cute5tupleIJiiiiEEENS1_10collective13CollectiveMmaINS1_35MainloopSm100TmaUmmaWarpSpecializedILi24ELi2ELi4ENS5_IJNS4_1CILi2EEENSA_ILi1EEESC_EEEEENS5_IJNSA_ILi64EEENSA_ILi176EEENSA_ILi16EEEEEENS_10bfloat16_tENS5_IJlSC_lEEESJ_SK_NS4_8TiledMMAINS4_8MMA_AtomIJNS4_20SM100_MMA_F16BF16_SSISJ_SJ_fLi64ELi176ELNS4_4UMMA5MajorE0ELSP_0ELNSO_7ScaleInE0ELSQ_0EEEEEENS4_6LayoutINS5_IJSC_SC_SC_EEENS5_IJNSA_ILi0EEESV_SV_EEEEENS5_IJNS4_10UnderscoreESY_SY_EEEEENS4_13SM90_TMA_LOADENS4_14ComposedLayoutINS4_7SwizzleILi1ELi4ELi3EEENS4_18smem_ptr_flag_bitsILi16EEENST_INS5_IJNSA_ILi8EEESH_EEENS5_IJSH_SC_EEEEEEEvNS4_8identityENS4_23SM90_TMA_LOAD_MULTICASTES1B_vS1C_EENS_8epilogue10collective18CollectiveEpilogueINS1F_23Sm100TmaWarpSpecializedILi2ELi1ELi88ELb1ELb0EEEJSI_NS5_IJNST_ISF_SC_EENST_ISG_SC_EEEEESJ_SK_SJ_SK_NS1F_6fusion15FusionCallbacksIS1J_NS1N_17LinearCombinationISJ_fSJ_fLNS_15FloatRoundStyleE2EEESI_S1M_JEEENS4_5SM1004TMEM4LOAD26SM100_TMEM_LOAD_16dp256b2xES11_S1B_NS4_17SM75_U32x4_LDSM_NENS4_14SM90_TMA_STOREES1B_NS4_17SM90_U32x4_STSM_NENS4_39AutoVectorizingCopyWithAssumedAlignmentILi128EEEEEEvvEEEEvNT_6ParamsE,"",@"SHT_CUDA_INFO"
	.sectionflags	@""
	.align	4


	//----- nvinfo : EIATTR_CUDA_API_VERSION
	.align		4
        /*0000*/ 	.byte	0x04, 0x37
        /*0002*/ 	.short	(.L_31 - .L_30)
.L_30:
        /*0004*/ 	.word	0x00000082


	//----- nvinfo : EIATTR_KPARAM_INFO
	.align		4
.L_31:
        /*0008*/ 	.byte	0x04, 0x17
        /*000a*/ 	.short	(.L_33 - .L_32)
.L_32:
        /*000c*/ 	.word	0x00000000
        /*0010*/ 	.short	0x0000
        /*0012*/ 	.short	0x0000
        /*0014*/ 	.byte	0x00, 0xf0, 0x01, 0x20


	//----- nvinfo : EIATTR_AT_ENTRY_FRAGMENTS
	.align		4
.L_33:
        /*0018*/ 	.byte	0x04, 0x4f
        /*001a*/ 	.short	(.L_35 - .L_34)


	//   ....[0]....
.L_34:
        /*001c*/ 	.word	0x00000006


	//----- nvinfo : EIATTR_RESERVED_SMEM_USED
	.align		4
.L_35:
        /*0020*/ 	.byte	0x01, 0x41
	.zero		2


	//----- nvinfo : EIATTR_SPARSE_MMA_MASK
	.align		4
        /*0024*/ 	.byte	0x03, 0x50
        /*0026*/ 	.short	0x0000


	//----- nvinfo : EIATTR_TCGEN05_1CTA_USED
	.align		4
        /*0028*/ 	.byte	0x01, 0x51
	.zero		2


	//----- nvinfo : EIATTR_MAXREG_COUNT
	.align		4
        /*002c*/ 	.byte	0x03, 0x1b
        /*002e*/ 	.short	0x00ff


	//----- nvinfo : EIATTR_NUM_BARRIERS
	.align		4
        /*0030*/ 	.byte	0x02, 0x4c
        /*0032*/ 	.byte	0x07
	.zero		1


	//----- nvinfo : EIATTR_EXTERNS
	.align		4
        /*0034*/ 	.byte	0x04, 0x0f
        /*0036*/ 	.short	(.L_37 - .L_36)


	//   ....[0]....
	.align		4
.L_36:
        /*0038*/ 	.word	index@(__assertfail)


	//----- nvinfo : EIATTR_MERCURY_ISA_VERSION
	.align		4
.L_37:
        /*003c*/ 	.byte	0x03, 0x5f
        /*003e*/ 	.short	0x0101


	//----- nvinfo : EIATTR_INT_WARP_WIDE_INSTR_OFFSETS
	.align		4
        /*0040*/ 	.byte	0x04, 0x31
        /*0042*/ 	.short	(.L_39 - .L_38)


	//   ....[0]....
.L_38:
        /*0044*/ 	.word	0x00004950


	//   ....[1]....
        /*0048*/ 	.word	0x00004970


	//   ....[2]....
        /*004c*/ 	.word	0x000049a0


	//   ....[3]....
        /*0050*/ 	.word	0x000055d0


	//   ....[4]....
        /*0054*/ 	.word	0x000055e0


	//   ....[5]....
        /*0058*/ 	.word	0x000057a0


	//   ....[6]....
        /*005c*/ 	.word	0x000057c0


	//   ....[7]....
        /*0060*/ 	.word	0x000057e0


	//   ....[8]....
        /*0064*/ 	.word	0x00005800


	//   ....[9]....
        /*0068*/ 	.word	0x00005870


	//   ....[10]....
        /*006c*/ 	.word	0x000058b0


	//   ....[11]....
        /*0070*/ 	.word	0x000058d0


	//   ....[12]....
        /*0074*/ 	.word	0x00005930


	//   ....[13]....
        /*0078*/ 	.word	0x000059a0


	//   ....[14]....
        /*007c*/ 	.word	0x00005a00


	//----- nvinfo : EIATTR_COOP_GROUP_MASK_REGIDS
	.align		4
.L_39:
        /*0080*/ 	.byte	0x04, 0x29
        /*0082*/ 	.short	(.L_41 - .L_40)


	//   ....[0]....
.L_40:
        /*0084*/ 	.word	0xffffffff


	//   ....[1]....
        /*0088*/ 	.word	0xffffffff


	//   ....[2]....
        /*008c*/ 	.word	0xffffffff


	//   ....[3]....
        /*0090*/ 	.word	0xffffffff


	//   ....[4]....
        /*0094*/ 	.word	0xffffffff


	//   ....[5]....
        /*0098*/ 	.word	0xffffffff


	//   ....[6]....
        /*009c*/ 	.word	0xffffffff


	//   ....[7]....
        /*00a0*/ 	.word	0xffffffff


	//   ....[8]....
        /*00a4*/ 	.word	0xffffffff


	//   ....[9]....
        /*00a8*/ 	.word	0xffffffff


	//   ....[10]....
        /*00ac*/ 	.word	0xffffffff


	//   ....[11]....
        /*00b0*/ 	.word	0xffffffff


	//   ....[12]....
        /*00b4*/ 	.word	0xffffffff


	//   ....[13]....
        /*00b8*/ 	.word	0xffffffff


	//----- nvinfo : EIATTR_COOP_GROUP_INSTR_OFFSETS
	.align		4
.L_41:
        /*00bc*/ 	.byte	0x04, 0x28
        /*00be*/ 	.short	(.L_43 - .L_42)


	//   ....[0]....
.L_42:
        /*00c0*/ 	.word	0x00000080


	//   ....[1]....
        /*00c4*/ 	.word	0x000004f0


	//   ....[2]....
        /*00c8*/ 	.word	0x00000930


	//   ....[3]....
        /*00cc*/ 	.word	0x00000a90


	//   ....[4]....
        /*00d0*/ 	.word	0x00000b90


	//   ....[5]....
        /*00d4*/ 	.word	0x00000d00


	//   ....[6]....
        /*00d8*/ 	.word	0x00000ea0


	//   ....[7]....
        /*00dc*/ 	.word	0x00001060


	//   ....[8]....
        /*00e0*/ 	.word	0x000022a0


	//   ....[9]....
        /*00e4*/ 	.word	0x00003ca0


	//   ....[10]....
        /*00e8*/ 	.word	0x00003eb0


	//   ....[11]....
        /*00ec*/ 	.word	0x00003ee0


	//   ....[12]....
        /*00f0*/ 	.word	0x00004830


	//   ....[13]....
        /*00f4*/ 	.word	0x00004a60


	//----- nvinfo : EIATTR_VRC_CTA_INIT_COUNT
	.align		4
.L_43:
        /*00f8*/ 	.byte	0x02, 0x4a
        /*00fa*/ 	.byte	0x80
	.zero		1


	//----- nvinfo : EIATTR_SYSCALL_OFFSETS
	.align		4
        /*00fc*/ 	.byte	0x04, 0x46
        /*00fe*/ 	.short	(.L_45 - .L_44)


	//   ....[0]....
.L_44:
        /*0100*/ 	.word	0x000065f0


	//   ....[1]....
        /*0104*/ 	.word	0x000066e0


	//   ....[2]....
        /*0108*/ 	.word	0x00007110


	//   ....[3]....
        /*010c*/ 	.word	0x00007280


	//   ....[4]....
        /*0110*/ 	.word	0x000073f0


	//   ....[5]....
        /*0114*/ 	.word	0x00007560


	//   ....[6]....
        /*0118*/ 	.word	0x000076d0


	//   ....[7]....
        /*011c*/ 	.word	0x00007840


	//   ....[8]....
        /*0120*/ 	.word	0x000079b0


	//   ....[9]....
        /*0124*/ 	.word	0x00007b20


	//   ....[10]....
        /*0128*/ 	.word	0x00007c90


	//   ....[11]....
        /*012c*/ 	.word	0x00007e00


	//   ....[12]....
        /*0130*/ 	.word	0x00007f70


	//----- nvinfo : EIATTR_MBARRIER_INSTR_OFFSETS
	.align		4
.L_45:
        /*0134*/ 	.byte	0x04, 0x39
        /*0136*/ 	.short	(.L_47 - .L_46)


	//   ....[0]....
.L_46:
        /*0138*/ 	.word	0x00000610
        /*013c*/ 	.word	0x000000ff
        /*0140*/ 	.word	0x00000000
        /*0144*/ 	.short	0x0100
        /*0146*/ 	.byte	0x04
	.zero		1


	//   ....[1]....
        /*0148*/ 	.word	0x00000620
        /*014c*/ 	.word	0x000000ff
        /*0150*/ 	.word	0x000000c0
        /*0154*/ 	.short	0x0100
        /*0156*/ 	.byte	0x04
	.zero		1


	//   ....[2]....
        /*0158*/ 	.word	0x00000630
        /*015c*/ 	.word	0x000000ff
        /*0160*/ 	.word	0x00000008
        /*0164*/ 	.short	0x0100
        /*0166*/ 	.byte	0x04
	.zero		1


	//   ....[3]....
        /*0168*/ 	.word	0x00000640
        /*016c*/ 	.word	0x000000ff
        /*0170*/ 	.word	0x000000c8
        /*0174*/ 	.short	0x0100
        /*0176*/ 	.byte	0x04
	.zero		1


	//   ....[4]....
        /*0178*/ 	.word	0x00000650
        /*017c*/ 	.word	0x000000ff
        /*0180*/ 	.word	0x00000010
        /*0184*/ 	.short	0x0100
        /*0186*/ 	.byte	0x04
	.zero		1


	//   ....[5]....
        /*0188*/ 	.word	0x00000660
        /*018c*/ 	.word	0x000000ff
        /*0190*/ 	.word	0x000000d0
        /*0194*/ 	.short	0x0100
        /*0196*/ 	.byte	0x04
	.zero		1


	//   ....[6]....
        /*0198*/ 	.word	0x00000670
        /*019c*/ 	.word	0x000000ff
        /*01a0*/ 	.word	0x00000018
        /*01a4*/ 	.short	0x0100
        /*01a6*/ 	.byte	0x04
	.zero		1


	//   ....[7]....
        /*01a8*/ 	.word	0x00000680
        /*01ac*/ 	.word	0x000000ff
        /*01b0*/ 	.word	0x000000d8
        /*01b4*/ 	.short	0x0100
        /*01b6*/ 	.byte	0x04
	.zero		1


	//   ....[8]....
        /*01b8*/ 	.word	0x00000690
        /*01bc*/ 	.word	0x000000ff
        /*01c0*/ 	.word	0x00000020
        /*01c4*/ 	.short	0x0100
        /*01c6*/ 	.byte	0x04
	.zero		1


	//   ....[9]....
        /*01c8*/ 	.word	0x000006a0
        /*01cc*/ 	.word	0x000000ff
        /*01d0*/ 	.word	0x000000e0
        /*01d4*/ 	.short	0x0100
        /*01d6*/ 	.byte	0x04
	.zero		1


	//   ....[10]....
        /*01d8*/ 	.word	0x000006b0
        /*01dc*/ 	.word	0x000000ff
        /*01e0*/ 	.word	0x00000028
        /*01e4*/ 	.short	0x0100
        /*01e6*/ 	.byte	0x04
	.zero		1


	//   ....[11]....
        /*01e8*/ 	.word	0x000006c0
        /*01ec*/ 	.word	0x000000ff
        /*01f0*/ 	.word	0x000000e8
        /*01f4*/ 	.short	0x0100
        /*01f6*/ 	.byte	0x04
	.zero		1


	//   ....[12]....
        /*01f8*/ 	.word	0x000006d0
        /*01fc*/ 	.word	0x000000ff
        /*0200*/ 	.word	0x00000030
        /*0204*/ 	.short	0x0100
        /*0206*/ 	.byte	0x04
	.zero		1


	//   ....[13]....
        /*0208*/ 	.word	0x000006e0
        /*020c*/ 	.word	0x000000ff
        /*0210*/ 	.word	0x000000f0
        /*0214*/ 	.short	0x0100
        /*0216*/ 	.byte	0x04
	.zero		1


	//   ....[14]....
        /*0218*/ 	.word	0x000006f0
        /*021c*/ 	.word	0x000000ff
        /*0220*/ 	.word	0x00000038
        /*0224*/ 	.short	0x0100
        /*0226*/ 	.byte	0x04
	.zero		1


	//   ....[15]....
        /*0228*/ 	.word	0x00000700
        /*022c*/ 	.word	0x000000ff
        /*0230*/ 	.word	0x000000f8
        /*0234*/ 	.short	0x0100
        /*0236*/ 	.byte	0x04
	.zero		1


	//   ....[16]....
        /*0238*/ 	.word	0x00000710
        /*023c*/ 	.word	0x000000ff
        /*0240*/ 	.word	0x00000040
        /*0244*/ 	.short	0x0100
        /*0246*/ 	.byte	0x04
	.zero		1


	//   ....[17]....
        /*0248*/ 	.word	0x00000720
        /*024c*/ 	.word	0x000000ff
        /*0250*/ 	.word	0x00000100
        /*0254*/ 	.short	0x0100
        /*0256*/ 	.byte	0x04
	.zero		1


	//   ....[18]....
        /*0258*/ 	.word	0x00000730
        /*025c*/ 	.word	0x000000ff
        /*0260*/ 	.word	0x00000048
        /*0264*/ 	.short	0x0100
        /*0266*/ 	.byte	0x04
	.zero		1


	//   ....[19]....
        /*0268*/ 	.word	0x00000740
        /*026c*/ 	.word	0x000000ff
        /*0270*/ 	.word	0x00000108
        /*0274*/ 	.short	0x0100
        /*0276*/ 	.byte	0x04
	.zero		1


	//   ....[20]....
        /*0278*/ 	.word	0x00000750
        /*027c*/ 	.word	0x000000ff
        /*0280*/ 	.word	0x00000050
        /*0284*/ 	.short	0x0100
        /*0286*/ 	.byte	0x04
	.zero		1


	//   ....[21]....
        /*0288*/ 	.word	0x00000760
        /*028c*/ 	.word	0x000000ff
        /*0290*/ 	.word	0x00000110
        /*0294*/ 	.short	0x0100
        /*0296*/ 	.byte	0x04
	.zero		1


	//   ....[22]....
        /*0298*/ 	.word	0x00000770
        /*029c*/ 	.word	0x000000ff
        /*02a0*/ 	.word	0x00000058
        /*02a4*/ 	.short	0x0100
        /*02a6*/ 	.byte	0x04
	.zero		1


	//   ....[23]....
        /*02a8*/ 	.word	0x00000780
        /*02ac*/ 	.word	0x000000ff
        /*02b0*/ 	.word	0x00000118
        /*02b4*/ 	.short	0x0100
        /*02b6*/ 	.byte	0x04
	.zero		1


	//   ....[24]....
        /*02b8*/ 	.word	0x00000790
        /*02bc*/ 	.word	0x000000ff
        /*02c0*/ 	.word	0x00000060
        /*02c4*/ 	.short	0x0100
        /*02c6*/ 	.byte	0x04
	.zero		1


	//   ....[25]....
        /*02c8*/ 	.word	0x000007a0
        /*02cc*/ 	.word	0x000000ff
        /*02d0*/ 	.word	0x00000120
        /*02d4*/ 	.short	0x0100
        /*02d6*/ 	.byte	0x04
	.zero		1


	//   ....[26]....
        /*02d8*/ 	.word	0x000007b0
        /*02dc*/ 	.word	0x000000ff
        /*02e0*/ 	.word	0x00000068
        /*02e4*/ 	.short	0x0100
        /*02e6*/ 	.byte	0x04
	.zero		1


	//   ....[27]....
        /*02e8*/ 	.word	0x000007c0
        /*02ec*/ 	.word	0x000000ff
        /*02f0*/ 	.word	0x00000128
        /*02f4*/ 	.short	0x0100
        /*02f6*/ 	.byte	0x04
	.zero		1


	//   ....[28]....
        /*02f8*/ 	.word	0x000007d0
        /*02fc*/ 	.word	0x000000ff
        /*0300*/ 	.word	0x00000070
        /*0304*/ 	.short	0x0100
        /*0306*/ 	.byte	0x04
	.zero		1


	//   ....[29]....
        /*0308*/ 	.word	0x000007e0
        /*030c*/ 	.word	0x000000ff
        /*0310*/ 	.word	0x00000130
        /*0314*/ 	.short	0x0100
        /*0316*/ 	.byte	0x04
	.zero		1


	//   ....[30]....
        /*0318*/ 	.word	0x000007f0
        /*031c*/ 	.word	0x000000ff
        /*0320*/ 	.word	0x00000078
        /*0324*/ 	.short	0x0100
        /*0326*/ 	.byte	0x04
	.zero		1


	//   ....[31]....
        /*0328*/ 	.word	0x00000800
        /*032c*/ 	.word	0x000000ff
        /*0330*/ 	.word	0x00000138
        /*0334*/ 	.short	0x0100
        /*0336*/ 	.byte	0x04
	.zero		1


	//   ....[32]....
        /*0338*/ 	.word	0x00000810
        /*033c*/ 	.word	0x000000ff
        /*0340*/ 	.word	0x00000080
        /*0344*/ 	.short	0x0100
        /*0346*/ 	.byte	0x04
	.zero		1


	//   ....[33]....
        /*0348*/ 	.word	0x00000820
        /*034c*/ 	.word	0x000000ff
        /*0350*/ 	.word	0x00000140
        /*0354*/ 	.short	0x0100
        /*0356*/ 	.byte	0x04
	.zero		1


	//   ....[34]....
        /*0358*/ 	.word	0x00000830
        /*035c*/ 	.word	0x000000ff
        /*0360*/ 	.word	0x00000088
        /*0364*/ 	.short	0x0100
        /*0366*/ 	.byte	0x04
	.zero		1


	//   ....[35]....
        /*0368*/ 	.word	0x00000840
        /*036c*/ 	.word	0x000000ff
        /*0370*/ 	.word	0x00000148
        /*0374*/ 	.short	0x0100
        /*0376*/ 	.byte	0x04
	.zero		1


	//   ....[36]....
        /*0378*/ 	.word	0x00000850
        /*037c*/ 	.word	0x000000ff
        /*0380*/ 	.word	0x00000090
        /*0384*/ 	.short	0x0100
        /*0386*/ 	.byte	0x04
	.zero		1


	//   ....[37]....
        /*0388*/ 	.word	0x00000860
        /*038c*/ 	.word	0x000000ff
        /*0390*/ 	.word	0x00000150
        /*0394*/ 	.short	0x0100
        /*0396*/ 	.byte	0x04
	.zero		1


	//   ....[38]....
        /*0398*/ 	.word	0x00000870
        /*039c*/ 	.word	0x000000ff
        /*03a0*/ 	.word	0x00000098
        /*03a4*/ 	.short	0x0100
        /*03a6*/ 	.byte	0x04
	.zero		1


	//   ....[39]....
        /*03a8*/ 	.word	0x00000880
        /*03ac*/ 	.word	0x000000ff
        /*03b0*/ 	.word	0x00000158
        /*03b4*/ 	.short	0x0100
        /*03b6*/ 	.byte	0x04
	.zero		1


	//   ....[40]....
        /*03b8*/ 	.word	0x00000890
        /*03bc*/ 	.word	0x000000ff
        /*03c0*/ 	.word	0x000000a0
        /*03c4*/ 	.short	0x0100
        /*03c6*/ 	.byte	0x04
	.zero		1


	//   ....[41]....
        /*03c8*/ 	.word	0x000008a0
        /*03cc*/ 	.word	0x000000ff
        /*03d0*/ 	.word	0x00000160
        /*03d4*/ 	.short	0x0100
        /*03d6*/ 	.byte	0x04
	.zero		1


	//   ....[42]....
        /*03d8*/ 	.word	0x000008b0
        /*03dc*/ 	.word	0x000000ff
        /*03e0*/ 	.word	0x000000a8
        /*03e4*/ 	.short	0x0100
        /*03e6*/ 	.byte	0x04
	.zero		1


	//   ....[43]....
        /*03e8*/ 	.word	0x000008c0
        /*03ec*/ 	.word	0x000000ff
        /*03f0*/ 	.word	0x00000168
        /*03f4*/ 	.short	0x0100
        /*03f6*/ 	.byte	0x04
	.zero		1


	//   ....[44]....
        /*03f8*/ 	.word	0x000008d0
        /*03fc*/ 	.word	0x000000ff
        /*0400*/ 	.word	0x000000b0
        /*0404*/ 	.short	0x0100
        /*0406*/ 	.byte	0x04
	.zero		1


	//   ....[45]....
        /*0408*/ 	.word	0x000008e0
        /*040c*/ 	.word	0x000000ff
        /*0410*/ 	.word	0x00000170
        /*0414*/ 	.short	0x0100
        /*0416*/ 	.byte	0x04
	.zero		1


	//   ....[46]....
        /*0418*/ 	.word	0x000008f0
        /*041c*/ 	.word	0x000000ff
        /*0420*/ 	.word	0x000000b8
        /*0424*/ 	.short	0x0100
        /*0426*/ 	.byte	0x04
	.zero		1


	//   ....[47]....
        /*0428*/ 	.word	0x00000900
        /*042c*/ 	.word	0x000000ff
        /*0430*/ 	.word	0x00000178
        /*0434*/ 	.short	0x0100
        /*0436*/ 	.byte	0x04
	.zero		1


	//   ....[48]....
        /*0438*/ 	.word	0x00000a40
        /*043c*/ 	.word	0x000000ff
        /*0440*/ 	.word	0x00000180
        /*0444*/ 	.short	0x0100
        /*0446*/ 	.byte	0x04
	.zero		1


	//   ....[49]....
        /*0448*/ 	.word	0x00000a50
        /*044c*/ 	.word	0x000000ff
        /*0450*/ 	.word	0x00000190
        /*0454*/ 	.short	0x0100
        /*0456*/ 	.byte	0x04
	.zero		1


	//   ....[50]....
        /*0458*/ 	.word	0x00000a60
        /*045c*/ 	.word	0x000000ff
        /*0460*/ 	.word	0x00000188
        /*0464*/ 	.short	0x0100
        /*0466*/ 	.byte	0x04
	.zero		1


	//   ....[51]....
        /*0468*/ 	.word	0x00000a70
        /*046c*/ 	.word	0x000000ff
        /*0470*/ 	.word	0x00000198
        /*0474*/ 	.short	0x0100
        /*0476*/ 	.byte	0x04
	.zero		1


	//   ....[52]....
        /*0478*/ 	.word	0x00000b60
        /*047c*/ 	.word	0x000000ff
        /*0480*/ 	.word	0x000001a0
        /*0484*/ 	.short	0x0100
        /*0486*/ 	.byte	0x06
	.zero		1


	//   ....[53]....
        /*0488*/ 	.word	0x00000b70
        /*048c*/ 	.word	0x000000ff
        /*0490*/ 	.word	0x000001a8
        /*0494*/ 	.short	0x0100
        /*0496*/ 	.byte	0x06
	.zero		1


	//   ....[54]....
        /*0498*/ 	.word	0x00000cb0
        /*049c*/ 	.word	0x000000ff
        /*04a0*/ 	.word	0x000001b0
        /*04a4*/ 	.short	0x0100
        /*04a6*/ 	.byte	0x06
	.zero		1


	//   ....[55]....
        /*04a8*/ 	.word	0x00000cc0
        /*04ac*/ 	.word	0x000000ff
        /*04b0*/ 	.word	0x000001c0
        /*04b4*/ 	.short	0x0100
        /*04b6*/ 	.byte	0x06
	.zero		1


	//   ....[56]....
        /*04b8*/ 	.word	0x00000cd0
        /*04bc*/ 	.word	0x000000ff
        /*04c0*/ 	.word	0x000001b8
        /*04c4*/ 	.short	0x0100
        /*04c6*/ 	.byte	0x06
	.zero		1


	//   ....[57]....
        /*04c8*/ 	.word	0x00000ce0
        /*04cc*/ 	.word	0x000000ff
        /*04d0*/ 	.word	0x000001c8
        /*04d4*/ 	.short	0x0100
        /*04d6*/ 	.byte	0x06
	.zero		1


	//   ....[58]....
        /*04d8*/ 	.word	0x00000e10
        /*04dc*/ 	.word	0x000000ff
        /*04e0*/ 	.word	0x000001d0
        /*04e4*/ 	.short	0x0100
        /*04e6*/ 	.byte	0x04
	.zero		1


	//   ....[59]....
        /*04e8*/ 	.word	0x00000e20
        /*04ec*/ 	.word	0x000000ff
        /*04f0*/ 	.word	0x000001f0
        /*04f4*/ 	.short	0x0100
        /*04f6*/ 	.byte	0x04
	.zero		1


	//   ....[60]....
        /*04f8*/ 	.word	0x00000e30
        /*04fc*/ 	.word	0x000000ff
        /*0500*/ 	.word	0x000001d8
        /*0504*/ 	.short	0x0100
        /*0506*/ 	.byte	0x04
	.zero		1


	//   ....[61]....
        /*0508*/ 	.word	0x00000e40
        /*050c*/ 	.word	0x000000ff
        /*0510*/ 	.word	0x000001f8
        /*0514*/ 	.short	0x0100
        /*0516*/ 	.byte	0x04
	.zero		1


	//   ....[62]....
        /*0518*/ 	.word	0x00000e50
        /*051c*/ 	.word	0x000000ff
        /*0520*/ 	.word	0x000001e0
        /*0524*/ 	.short	0x0100
        /*0526*/ 	.byte	0x04
	.zero		1


	//   ....[63]....
        /*0528*/ 	.word	0x00000e60
        /*052c*/ 	.word	0x000000ff
        /*0530*/ 	.word	0x00000200
        /*0534*/ 	.short	0x0100
        /*0536*/ 	.byte	0x04
	.zero		1


	//   ....[64]....
        /*0538*/ 	.word	0x00000e70
        /*053c*/ 	.word	0x000000ff
        /*0540*/ 	.word	0x000001e8
        /*0544*/ 	.short	0x0100
        /*0546*/ 	.byte	0x04
	.zero		1


	//   ....[65]....
        /*0548*/ 	.word	0x00000e80
        /*054c*/ 	.word	0x000000ff
        /*0550*/ 	.word	0x00000208
        /*0554*/ 	.short	0x0100
        /*0556*/ 	.byte	0x04
	.zero		1


	//   ....[66]....
        /*0558*/ 	.word	0x00000f70
        /*055c*/ 	.word	0x000000ff
        /*0560*/ 	.word	0x00000210
        /*0564*/ 	.short	0x0100
        /*0566*/ 	.byte	0x04
	.zero		1


	//   ....[67]....
        /*0568*/ 	.word	0x00000f80
        /*056c*/ 	.word	0x000000ff
        /*0570*/ 	.word	0x00000220
        /*0574*/ 	.short	0x0100
        /*0576*/ 	.byte	0x04
	.zero		1


	//   ....[68]....
        /*0578*/ 	.word	0x00000f90
        /*057c*/ 	.word	0x000000ff
        /*0580*/ 	.word	0x00000218
        /*0584*/ 	.short	0x0100
        /*0586*/ 	.byte	0x04
	.zero		1


	//   ....[69]....
        /*0588*/ 	.word	0x00000fa0
        /*058c*/ 	.word	0x000000ff
        /*0590*/ 	.word	0x00000228
        /*0594*/ 	.short	0x0100
        /*0596*/ 	.byte	0x04
	.zero		1


	//   ....[70]....
        /*0598*/ 	.word	0x00001b40
        /*059c*/ 	.word	0x00000000
        /*05a0*/ 	.word	0x00000220
        /*05a4*/ 	.short	0x010a
        /*05a6*/ 	.byte	0xff
	.zero		1


	//   ....[71]....
        /*05a8*/ 	.word	0x00001b60
        /*05ac*/ 	.word	0x00000000
        /*05b0*/ 	.word	0x00000210
        /*05b4*/ 	.short	0x0101
        /*05b6*/ 	.byte	0xff
	.zero		1


	//   ....[72]....
        /*05b8*/ 	.word	0x00001c20
        /*05bc*/ 	.word	0x000000ff
        /*05c0*/ 	.word	0x000000c0
        /*05c4*/ 	.short	0x010a
        /*05c6*/ 	.byte	0x06
	.zero		1


	//   ....[73]....
        /*05c8*/ 	.word	0x00001ca0
        /*05cc*/ 	.word	0x000000ff
        /*05d0*/ 	.word	0x000000c0
        /*05d4*/ 	.short	0x010a
        /*05d6*/ 	.byte	0x21
	.zero		1


	//   ....[74]....
        /*05d8*/ 	.word	0x00001e30
        /*05dc*/ 	.word	0x000000ff
        /*05e0*/ 	.word	0x000000c0
        /*05e4*/ 	.short	0x010a
        /*05e6*/ 	.byte	0x06
	.zero		1


	//   ....[75]....
        /*05e8*/ 	.word	0x00001f60
        /*05ec*/ 	.word	0x000000ff
        /*05f0*/ 	.word	0x000001a8
        /*05f4*/ 	.short	0x0101
        /*05f6*/ 	.byte	0x0f
	.zero		1


	//   ....[76]....
        /*05f8*/ 	.word	0x00001f80
        /*05fc*/ 	.word	0x000000ff
        /*0600*/ 	.word	0x000000c0
        /*0604*/ 	.short	0x010a
        /*0606*/ 	.byte	0x06
	.zero		1


	//   ....[77]....
        /*0608*/ 	.word	0x00002000
        /*060c*/ 	.word	0x000000ff
        /*0610*/ 	.word	0x000000c0
        /*0614*/ 	.short	0x010a
        /*0616*/ 	.byte	0x09
	.zero		1


	//   ....[78]....
        /*0618*/ 	.word	0x00002190
        /*061c*/ 	.word	0x000000ff
        /*0620*/ 	.word	0x000000c0
        /*0624*/ 	.short	0x010a
        /*0626*/ 	.byte	0x07
	.zero		1


	//   ....[79]....
        /*0628*/ 	.word	0x000022d0
        /*062c*/ 	.word	0x00000003
        /*0630*/ 	.word	0x000001b0
        /*0634*/ 	.short	0x010a
        /*0636*/ 	.byte	0xff
	.zero		1


	//   ....[80]....
        /*0638*/ 	.word	0x00002420
        /*063c*/ 	.word	0x00000000
        /*0640*/ 	.word	0x00000000
        /*0644*/ 	.short	0x0101
        /*0646*/ 	.byte	0xff
	.zero		1


	//   ....[81]....
        /*0648*/ 	.word	0x000029e0
        /*064c*/ 	.word	0x000000ff
        /*0650*/ 	.word	0x00000000
        /*0654*/ 	.short	0x010a
        /*0656*/ 	.byte	0x04
	.zero		1


	//   ....[82]....
        /*0658*/ 	.word	0x00002a70
        /*065c*/ 	.word	0x000000ff
        /*0660*/ 	.word	0x00000000
        /*0664*/ 	.short	0x010a
        /*0666*/ 	.byte	0x05
	.zero		1


	//   ....[83]....
        /*0668*/ 	.word	0x00002b00
        /*066c*/ 	.word	0x000000ff
        /*0670*/ 	.word	0x00000000
        /*0674*/ 	.short	0x010a
        /*0676*/ 	.byte	0x05
	.zero		1


	//   ....[84]....
        /*0678*/ 	.word	0x00002b90
        /*067c*/ 	.word	0x000000ff
        /*0680*/ 	.word	0x00000000
        /*0684*/ 	.short	0x010a
        /*0686*/ 	.byte	0x05
	.zero		1


	//   ....[85]....
        /*0688*/ 	.word	0x00002c20
        /*068c*/ 	.word	0x000000ff
        /*0690*/ 	.word	0x00000000
        /*0694*/ 	.short	0x010a
        /*0696*/ 	.byte	0x05
	.zero		1


	//   ....[86]....
        /*0698*/ 	.word	0x00002cb0
        /*069c*/ 	.word	0x000000ff
        /*06a0*/ 	.word	0x00000000
        /*06a4*/ 	.short	0x010a
        /*06a6*/ 	.byte	0x05
	.zero		1


	//   ....[87]....
        /*06a8*/ 	.word	0x00002d40
        /*06ac*/ 	.word	0x000000ff
        /*06b0*/ 	.word	0x00000000
        /*06b4*/ 	.short	0x010a
        /*06b6*/ 	.byte	0x05
	.zero		1


	//   ....[88]....
        /*06b8*/ 	.word	0x00002dd0
        /*06bc*/ 	.word	0x000000ff
        /*06c0*/ 	.word	0x00000000
        /*06c4*/ 	.short	0x010a
        /*06c6*/ 	.byte	0x05
	.zero		1


	//   ....[89]....
        /*06c8*/ 	.word	0x00002e60
        /*06cc*/ 	.word	0x000000ff
        /*06d0*/ 	.word	0x00000000
        /*06d4*/ 	.short	0x010a
        /*06d6*/ 	.byte	0x05
	.zero		1


	//   ....[90]....
        /*06d8*/ 	.word	0x00002ef0
        /*06dc*/ 	.word	0x000000ff
        /*06e0*/ 	.word	0x00000000
        /*06e4*/ 	.short	0x010a
        /*06e6*/ 	.byte	0x05
	.zero		1


	//   ....[91]....
        /*06e8*/ 	.word	0x00002f80
        /*06ec*/ 	.word	0x000000ff
        /*06f0*/ 	.word	0x00000000
        /*06f4*/ 	.short	0x010a
        /*06f6*/ 	.byte	0x05
	.zero		1


	//   ....[92]....
        /*06f8*/ 	.word	0x00003010
        /*06fc*/ 	.word	0x000000ff
        /*0700*/ 	.word	0x00000000
        /*0704*/ 	.short	0x010a
        /*0706*/ 	.byte	0x05
	.zero		1


	//   ....[93]....
        /*0708*/ 	.word	0x000030a0
        /*070c*/ 	.word	0x000000ff
        /*0710*/ 	.word	0x00000000
        /*0714*/ 	.short	0x010a
        /*0716*/ 	.byte	0x05
	.zero		1


	//   ....[94]....
        /*0718*/ 	.word	0x00003130
        /*071c*/ 	.word	0x000000ff
        /*0720*/ 	.word	0x00000000
        /*0724*/ 	.short	0x010a
        /*0726*/ 	.byte	0x05
	.zero		1


	//   ....[95]....
        /*0728*/ 	.word	0x000031c0
        /*072c*/ 	.word	0x000000ff
        /*0730*/ 	.word	0x00000000
        /*0734*/ 	.short	0x010a
        /*0736*/ 	.byte	0x05
	.zero		1


	//   ....[96]....
        /*0738*/ 	.word	0x00003250
        /*073c*/ 	.word	0x000000ff
        /*0740*/ 	.word	0x00000000
        /*0744*/ 	.short	0x010a
        /*0746*/ 	.byte	0x05
	.zero		1


	//   ....[97]....
        /*0748*/ 	.word	0x000032e0
        /*074c*/ 	.word	0x000000ff
        /*0750*/ 	.word	0x00000000
        /*0754*/ 	.short	0x010a
        /*0756*/ 	.byte	0x05
	.zero		1


	//   ....[98]....
        /*0758*/ 	.word	0x00003370
        /*075c*/ 	.word	0x000000ff
        /*0760*/ 	.word	0x00000000
        /*0764*/ 	.short	0x010a
        /*0766*/ 	.byte	0x05
	.zero		1


	//   ....[99]....
        /*0768*/ 	.word	0x00003400
        /*076c*/ 	.word	0x000000ff
        /*0770*/ 	.word	0x00000000
        /*0774*/ 	.short	0x010a
        /*0776*/ 	.byte	0x05
	.zero		1


	//   ....[100]....
        /*0778*/ 	.word	0x00003490
        /*077c*/ 	.word	0x000000ff
        /*0780*/ 	.word	0x00000000
        /*0784*/ 	.short	0x010a
        /*0786*/ 	.byte	0x05
	.zero		1


	//   ....[101]....
        /*0788*/ 	.word	0x00003520
        /*078c*/ 	.word	0x000000ff
        /*0790*/ 	.word	0x00000000
        /*0794*/ 	.short	0x010a
        /*0796*/ 	.byte	0x05
	.zero		1


	//   ....[102]....
        /*0798*/ 	.word	0x000035b0
        /*079c*/ 	.word	0x000000ff
        /*07a0*/ 	.word	0x00000000
        /*07a4*/ 	.short	0x010a
        /*07a6*/ 	.byte	0x05
	.zero		1


	//   ....[103]....
        /*07a8*/ 	.word	0x00003640
        /*07ac*/ 	.word	0x000000ff
        /*07b0*/ 	.word	0x00000000
        /*07b4*/ 	.short	0x010a
        /*07b6*/ 	.byte	0x05
	.zero		1


	//   ....[104]....
        /*07b8*/ 	.word	0x000036e0
        /*07bc*/ 	.word	0x00000000
        /*07c0*/ 	.word	0x00000000
        /*07c4*/ 	.short	0x010a
        /*07c6*/ 	.byte	0xff
	.zero		1


	//   ....[105]....
        /*07c8*/ 	.word	0x00003800
        /*07cc*/ 	.word	0x00000002
        /*07d0*/ 	.word	0x00000210
        /*07d4*/ 	.short	0x010a
        /*07d6*/ 	.byte	0xff
	.zero		1


	//   ....[106]....
        /*07d8*/ 	.word	0x00003860
        /*07dc*/ 	.word	0x00000004
        /*07e0*/ 	.word	0x00000000
        /*07e4*/ 	.short	0x0101
        /*07e6*/ 	.byte	0xff
	.zero		1


	//   ....[107]....
        /*07e8*/ 	.word	0x00003880
        /*07ec*/ 	.word	0x000000ff
        /*07f0*/ 	.word	0x000001c0
        /*07f4*/ 	.short	0x010a
        /*07f6*/ 	.byte	0x04
	.zero		1


	//   ....[108]....
        /*07f8*/ 	.word	0x000039a0
        /*07fc*/ 	.word	0x00000002
        /*0800*/ 	.word	0x000001b0
        /*0804*/ 	.short	0x010a
        /*0806*/ 	.byte	0xff
	.zero		1


	//   ....[109]....
        /*0808*/ 	.word	0x00003ab0
        /*080c*/ 	.word	0x00000002
        /*0810*/ 	.word	0x00000000
        /*0814*/ 	.short	0x0101
        /*0816*/ 	.byte	0xff
	.zero		1


	//   ....[110]....
        /*0818*/ 	.word	0x00003b40
        /*081c*/ 	.word	0x000000ff
        /*0820*/ 	.word	0x000001c0
        /*0824*/ 	.short	0x0106
        /*0826*/ 	.byte	0x04
	.zero		1


	//   ....[111]....
        /*0828*/ 	.word	0x00003b60
        /*082c*/ 	.word	0x000000ff
        /*0830*/ 	.word	0x000001c0
        /*0834*/ 	.short	0x010a
        /*0836*/ 	.byte	0x04
	.zero		1


	//   ....[112]....
        /*0838*/ 	.word	0x00003bf0
        /*083c*/ 	.word	0x000000ff
        /*0840*/ 	.word	0x000001c0
        /*0844*/ 	.short	0x0106
        /*0846*/ 	.byte	0x06
	.zero		1


	//   ....[113]....
        /*0848*/ 	.word	0x00003c30
        /*084c*/ 	.word	0x00000000
        /*0850*/ 	.word	0x000001c0
        /*0854*/ 	.short	0x010a
        /*0856*/ 	.byte	0xff
	.zero		1


	//   ....[114]....
        /*0858*/ 	.word	0x00004120
        /*085c*/ 	.word	0x00000000
        /*0860*/ 	.word	0x000001b0
        /*0864*/ 	.short	0x010a
        /*0866*/ 	.byte	0xff
	.zero		1


	//   ....[115]....
        /*0868*/ 	.word	0x00004220
        /*086c*/ 	.word	0x00000003
        /*0870*/ 	.word	0x00000000
        /*0874*/ 	.short	0x0101
        /*0876*/ 	.byte	0xff
	.zero		1


	//   ....[116]....
        /*0878*/ 	.word	0x00004230
        /*087c*/ 	.word	0x000000ff
        /*0880*/ 	.word	0x00000000
        /*0884*/ 	.short	0x010a
        /*0886*/ 	.byte	0x05
	.zero		1


	//   ....[117]....
        /*0888*/ 	.word	0x00004250
        /*088c*/ 	.word	0x000000ff
        /*0890*/ 	.word	0x000001f0
        /*0894*/ 	.short	0x010a
        /*0896*/ 	.byte	0x13
	.zero		1


	//   ....[118]....
        /*0898*/ 	.word	0x00004380
        /*089c*/ 	.word	0x000000ff
        /*08a0*/ 	.word	0x00000000
        /*08a4*/ 	.short	0x010a
        /*08a6*/ 	.byte	0x07
	.zero		1


	//   ....[119]....
        /*08a8*/ 	.word	0x00004490
        /*08ac*/ 	.word	0x000000ff
        /*08b0*/ 	.word	0x00000000
        /*08b4*/ 	.short	0x010a
        /*08b6*/ 	.byte	0x0a
	.zero		1


	//   ....[120]....
        /*08b8*/ 	.word	0x00004660
        /*08bc*/ 	.word	0x000000ff
        /*08c0*/ 	.word	0x00000000
        /*08c4*/ 	.short	0x010a
        /*08c6*/ 	.byte	0x04
	.zero		1


	//   ....[121]....
        /*08c8*/ 	.word	0x000046f0
        /*08cc*/ 	.word	0x000000ff
        /*08d0*/ 	.word	0x00000000
        /*08d4*/ 	.short	0x010a
        /*08d6*/ 	.byte	0x05
	.zero		1


	//   ....[122]....
        /*08d8*/ 	.word	0x00004780
        /*08dc*/ 	.word	0x000000ff
        /*08e0*/ 	.word	0x00000000
        /*08e4*/ 	.short	0x010a
        /*08e6*/ 	.byte	0x05
	.zero		1


	//   ....[123]....
        /*08e8*/ 	.word	0x00004810
        /*08ec*/ 	.word	0x000000ff
        /*08f0*/ 	.word	0x00000000
        /*08f4*/ 	.short	0x010a
        /*08f6*/ 	.byte	0x04
	.zero		1


	//   ....[124]....
        /*08f8*/ 	.word	0x00004cf0
        /*08fc*/ 	.word	0x00000003
        /*0900*/ 	.word	0x000001b0
        /*0904*/ 	.short	0x010a
        /*0906*/ 	.byte	0xff
	.zero		1


	//   ....[125]....
        /*0908*/ 	.word	0x00004e60
        /*090c*/ 	.word	0x00000000
        /*0910*/ 	.word	0x00000000
        /*0914*/ 	.short	0x0101
        /*0916*/ 	.byte	0xff
	.zero		1


	//   ....[126]....
        /*0918*/ 	.word	0x00005310
        /*091c*/ 	.word	0x000000ff
        /*0920*/ 	.word	0x000001a8
        /*0924*/ 	.short	0x010a
        /*0926*/ 	.byte	0x06
	.zero		1


	//   ....[127]....
        /*0928*/ 	.word	0x000054e0
        /*092c*/ 	.word	0x000000ff
        /*0930*/ 	.word	0x00000190
        /*0934*/ 	.short	0x010a
        /*0936*/ 	.byte	0x07
	.zero		1


	//   ....[128]....
        /*0938*/ 	.word	0x00005a40
        /*093c*/ 	.word	0x000000ff
        /*0940*/ 	.word	0x00000180
        /*0944*/ 	.short	0x010b
        /*0946*/ 	.byte	0x07
	.zero		1


	//   ....[129]....
        /*0948*/ 	.word	0x00005a50
        /*094c*/ 	.word	0x000000ff
        /*0950*/ 	.word	0x00000000
        /*0954*/ 	.short	0x0101
        /*0956*/ 	.byte	0x04
	.zero		1


	//   ....[130]....
        /*0958*/ 	.word	0x00005aa0
        /*095c*/ 	.word	0x000000ff
        /*0960*/ 	.word	0x00000000
        /*0964*/ 	.short	0x010a
        /*0966*/ 	.byte	0x04
	.zero		1


	//   ....[131]....
        /*0968*/ 	.word	0x00005b40
        /*096c*/ 	.word	0x00000000
        /*0970*/ 	.word	0x00000000
        /*0974*/ 	.short	0x010a
        /*0976*/ 	.byte	0xff
	.zero		1


	//   ....[132]....
        /*0978*/ 	.word	0x00005e80
        /*097c*/ 	.word	0x00000000
        /*0980*/ 	.word	0x000001b0
        /*0984*/ 	.short	0x010a
        /*0986*/ 	.byte	0xff
	.zero		1


	//   ....[133]....
        /*0988*/ 	.word	0x00005f50
        /*098c*/ 	.word	0x00000000
        /*0990*/ 	.word	0x00000000
        /*0994*/ 	.short	0x0101
        /*0996*/ 	.byte	0xff
	.zero		1


	//   ....[134]....
        /*0998*/ 	.word	0x00006b40
        /*099c*/ 	.word	0x00000000
        /*09a0*/ 	.word	0x00000180
        /*09a4*/ 	.short	0x010a
        /*09a6*/ 	.byte	0xff
	.zero		1


	//   ....[135]....
        /*09a8*/ 	.word	0x00006ba0
        /*09ac*/ 	.word	0x000000a5
        /*09b0*/ 	.word	0x000001d0
        /*09b4*/ 	.short	0x010a
        /*09b6*/ 	.byte	0xff
	.zero		1


	//   ....[136]....
        /*09b8*/ 	.word	0x00006cc0
        /*09bc*/ 	.word	0x00000000
        /*09c0*/ 	.word	0x00000180
        /*09c4*/ 	.short	0x010a
        /*09c6*/ 	.byte	0xff
	.zero		1


	//   ....[137]....
        /*09c8*/ 	.word	0x00006ff0
        /*09cc*/ 	.word	0x000000a5
        /*09d0*/ 	.word	0x000001d0
        /*09d4*/ 	.short	0x010a
        /*09d6*/ 	.byte	0xff
	.zero		1


	//   ....[138]....
        /*09d8*/ 	.word	0x000085b0
        /*09dc*/ 	.word	0x000000ff
        /*09e0*/ 	.word	0x00000000
        /*09e4*/ 	.short	0x0101
        /*09e6*/ 	.byte	0x04
	.zero		1


	//   ....[139]....
        /*09e8*/ 	.word	0x00009960
        /*09ec*/ 	.word	0x00000000
        /*09f0*/ 	.word	0x00000000
        /*09f4*/ 	.short	0x0101
        /*09f6*/ 	.byte	0xff
	.zero		1


	//   ....[140]....
        /*09f8*/ 	.word	0x00009c40
        /*09fc*/ 	.word	0x00000000
        /*0a00*/ 	.word	0x00000220
        /*0a04*/ 	.short	0x010a
        /*0a06*/ 	.byte	0xff
	.zero		1


	//   ....[141]....
        /*0a08*/ 	.word	0x00009ca0
        /*0a0c*/ 	.word	0x00000000
        /*0a10*/ 	.word	0x000000c0
        /*0a14*/ 	.short	0x010a
        /*0a16*/ 	.byte	0xff
	.zero		1


	//   ....[142]....
        /*0a18*/ 	.word	0x00009d00
        /*0a1c*/ 	.word	0x00000000
        /*0a20*/ 	.word	0x000000c0
        /*0a24*/ 	.short	0x010a
        /*0a26*/ 	.byte	0xff
	.zero		1


	//   ....[143]....
        /*0a28*/ 	.word	0x00009d50
        /*0a2c*/ 	.word	0x00000003
        /*0a30*/ 	.word	0x000001b0
        /*0a34*/ 	.short	0x010a
        /*0a36*/ 	.byte	0xff
	.zero		1


	//   ....[144]....
        /*0a38*/ 	.word	0x00009db0
        /*0a3c*/ 	.word	0x00000000
        /*0a40*/ 	.word	0x00000000
        /*0a44*/ 	.short	0x010a
        /*0a46*/ 	.byte	0xff
	.zero		1


	//   ....[145]....
        /*0a48*/ 	.word	0x00009e10
        /*0a4c*/ 	.word	0x00000000
        /*0a50*/ 	.word	0x00000000
        /*0a54*/ 	.short	0x010a
        /*0a56*/ 	.byte	0xff
	.zero		1


	//   ....[146]....
        /*0a58*/ 	.word	0x00009e70
        /*0a5c*/ 	.word	0x00000000
        /*0a60*/ 	.word	0x00000000
        /*0a64*/ 	.short	0x010a
        /*0a66*/ 	.byte	0xff
	.zero		1


	//   ....[147]....
        /*0a68*/ 	.word	0x00009ed0
        /*0a6c*/ 	.word	0x00000000
        /*0a70*/ 	.word	0x00000000
        /*0a74*/ 	.short	0x010a
        /*0a76*/ 	.byte	0xff
	.zero		1


	//   ....[148]....
        /*0a78*/ 	.word	0x00009f30
        /*0a7c*/ 	.word	0x00000000
        /*0a80*/ 	.word	0x00000000
        /*0a84*/ 	.short	0x010a
        /*0a86*/ 	.byte	0xff
	.zero		1


	//   ....[149]....
        /*0a88*/ 	.word	0x00009f90
        /*0a8c*/ 	.word	0x00000000
        /*0a90*/ 	.word	0x00000000
        /*0a94*/ 	.short	0x010a
        /*0a96*/ 	.byte	0xff
	.zero		1


	//   ....[150]....
        /*0a98*/ 	.word	0x00009ff0
        /*0a9c*/ 	.word	0x00000000
        /*0aa0*/ 	.word	0x00000000
        /*0aa4*/ 	.short	0x010a
        /*0aa6*/ 	.byte	0xff
	.zero		1


	//   ....[151]....
        /*0aa8*/ 	.word	0x0000a050
        /*0aac*/ 	.word	0x00000000
        /*0ab0*/ 	.word	0x00000000
        /*0ab4*/ 	.short	0x010a
        /*0ab6*/ 	.byte	0xff
	.zero		1


	//   ....[152]....
        /*0ab8*/ 	.word	0x0000a0b0
        /*0abc*/ 	.word	0x00000000
        /*0ac0*/ 	.word	0x00000000
        /*0ac4*/ 	.short	0x010a
        /*0ac6*/ 	.byte	0xff
	.zero		1


	//   ....[153]....
        /*0ac8*/ 	.word	0x0000a110
        /*0acc*/ 	.word	0x00000000
        /*0ad0*/ 	.word	0x00000000
        /*0ad4*/ 	.short	0x010a
        /*0ad6*/ 	.byte	0xff
	.zero		1


	//   ....[154]....
        /*0ad8*/ 	.word	0x0000a170
        /*0adc*/ 	.word	0x00000000
        /*0ae0*/ 	.word	0x00000000
        /*0ae4*/ 	.short	0x010a
        /*0ae6*/ 	.byte	0xff
	.zero		1


	//   ....[155]....
        /*0ae8*/ 	.word	0x0000a1d0
        /*0aec*/ 	.word	0x00000000
        /*0af0*/ 	.word	0x00000000
        /*0af4*/ 	.short	0x010a
        /*0af6*/ 	.byte	0xff
	.zero		1


	//   ....[156]....
        /*0af8*/ 	.word	0x0000a230
        /*0afc*/ 	.word	0x00000000
        /*0b00*/ 	.word	0x00000000
        /*0b04*/ 	.short	0x010a
        /*0b06*/ 	.byte	0xff
	.zero		1


	//   ....[157]....
        /*0b08*/ 	.word	0x0000a290
        /*0b0c*/ 	.word	0x00000000
        /*0b10*/ 	.word	0x00000000
        /*0b14*/ 	.short	0x010a
        /*0b16*/ 	.byte	0xff
	.zero		1


	//   ....[158]....
        /*0b18*/ 	.word	0x0000a2f0
        /*0b1c*/ 	.word	0x00000000
        /*0b20*/ 	.word	0x00000000
        /*0b24*/ 	.short	0x010a
        /*0b26*/ 	.byte	0xff
	.zero		1


	//   ....[159]....
        /*0b28*/ 	.word	0x0000a350
        /*0b2c*/ 	.word	0x00000000
        /*0b30*/ 	.word	0x00000000
        /*0b34*/ 	.short	0x010a
        /*0b36*/ 	.byte	0xff
	.zero		1


	//   ....[160]....
        /*0b38*/ 	.word	0x0000a3b0
        /*0b3c*/ 	.word	0x00000000
        /*0b40*/ 	.word	0x00000000
        /*0b44*/ 	.short	0x010a
        /*0b46*/ 	.byte	0xff
	.zero		1


	//   ....[161]....
        /*0b48*/ 	.word	0x0000a410
        /*0b4c*/ 	.word	0x00000000
        /*0b50*/ 	.word	0x00000000
        /*0b54*/ 	.short	0x010a
        /*0b56*/ 	.byte	0xff
	.zero		1


	//   ....[162]....
        /*0b58*/ 	.word	0x0000a470
        /*0b5c*/ 	.word	0x00000000
        /*0b60*/ 	.word	0x00000000
        /*0b64*/ 	.short	0x010a
        /*0b66*/ 	.byte	0xff
	.zero		1


	//   ....[163]....
        /*0b68*/ 	.word	0x0000a4d0
        /*0b6c*/ 	.word	0x00000000
        /*0b70*/ 	.word	0x00000000
        /*0b74*/ 	.short	0x010a
        /*0b76*/ 	.byte	0xff
	.zero		1


	//   ....[164]....
        /*0b78*/ 	.word	0x0000a530
        /*0b7c*/ 	.word	0x00000000
        /*0b80*/ 	.word	0x00000000
        /*0b84*/ 	.short	0x010a
        /*0b86*/ 	.byte	0xff
	.zero		1


	//   ....[165]....
        /*0b88*/ 	.word	0x0000a590
        /*0b8c*/ 	.word	0x00000000
        /*0b90*/ 	.word	0x00000000
        /*0b94*/ 	.short	0x010a
        /*0b96*/ 	.byte	0xff
	.zero		1


	//   ....[166]....
        /*0b98*/ 	.word	0x0000a5f0
        /*0b9c*/ 	.word	0x00000000
        /*0ba0*/ 	.word	0x00000000
        /*0ba4*/ 	.short	0x010a
        /*0ba6*/ 	.byte	0xff
	.zero		1


	//   ....[167]....
        /*0ba8*/ 	.word	0x0000a640
        /*0bac*/ 	.word	0x00000002
        /*0bb0*/ 	.word	0x00000210
        /*0bb4*/ 	.short	0x010a
        /*0bb6*/ 	.byte	0xff
	.zero		1


	//   ....[168]....
        /*0bb8*/ 	.word	0x0000a6a0
        /*0bbc*/ 	.word	0x00000002
        /*0bc0*/ 	.word	0x000001c0
        /*0bc4*/ 	.short	0x010a
        /*0bc6*/ 	.byte	0xff
	.zero		1


	//   ....[169]....
        /*0bc8*/ 	.word	0x0000a6f0
        /*0bcc*/ 	.word	0x00000002
        /*0bd0*/ 	.word	0x000001b0
        /*0bd4*/ 	.short	0x010a
        /*0bd6*/ 	.byte	0xff
	.zero		1


	//   ....[170]....
        /*0bd8*/ 	.word	0x0000a750
        /*0bdc*/ 	.word	0x00000000
        /*0be0*/ 	.word	0x000001c0
        /*0be4*/ 	.short	0x010a
        /*0be6*/ 	.byte	0xff
	.zero		1


	//   ....[171]....
        /*0be8*/ 	.word	0x0000a7a0
        /*0bec*/ 	.word	0x00000000
        /*0bf0*/ 	.word	0x000001b0
        /*0bf4*/ 	.short	0x010a
        /*0bf6*/ 	.byte	0xff
	.zero		1


	//   ....[172]....
        /*0bf8*/ 	.word	0x0000a800
        /*0bfc*/ 	.word	0x00000003
        /*0c00*/ 	.word	0x000001f0
        /*0c04*/ 	.short	0x010a
        /*0c06*/ 	.byte	0xff
	.zero		1


	//   ....[173]....
        /*0c08*/ 	.word	0x0000a860
        /*0c0c*/ 	.word	0x00000000
        /*0c10*/ 	.word	0x00000000
        /*0c14*/ 	.short	0x010a
        /*0c16*/ 	.byte	0xff
	.zero		1


	//   ....[174]....
        /*0c18*/ 	.word	0x0000a8c0
        /*0c1c*/ 	.word	0x00000000
        /*0c20*/ 	.word	0x00000000
        /*0c24*/ 	.short	0x010a
        /*0c26*/ 	.byte	0xff
	.zero		1


	//   ....[175]....
        /*0c28*/ 	.word	0x0000a920
        /*0c2c*/ 	.word	0x00000000
        /*0c30*/ 	.word	0x00000000
        /*0c34*/ 	.short	0x010a
        /*0c36*/ 	.byte	0xff
	.zero		1


	//   ....[176]....
        /*0c38*/ 	.word	0x0000a980
        /*0c3c*/ 	.word	0x00000000
        /*0c40*/ 	.word	0x00000000
        /*0c44*/ 	.short	0x010a
        /*0c46*/ 	.byte	0xff
	.zero		1


	//   ....[177]....
        /*0c48*/ 	.word	0x0000a9e0
        /*0c4c*/ 	.word	0x00000000
        /*0c50*/ 	.word	0x00000000
        /*0c54*/ 	.short	0x010a
        /*0c56*/ 	.byte	0xff
	.zero		1


	//   ....[178]....
        /*0c58*/ 	.word	0x0000aa30
        /*0c5c*/ 	.word	0x00000003
        /*0c60*/ 	.word	0x000001b0
        /*0c64*/ 	.short	0x010a
        /*0c66*/ 	.byte	0xff
	.zero		1


	//   ....[179]....
        /*0c68*/ 	.word	0x0000aa90
        /*0c6c*/ 	.word	0x00000000
        /*0c70*/ 	.word	0x000001a8
        /*0c74*/ 	.short	0x010a
        /*0c76*/ 	.byte	0xff
	.zero		1


	//   ....[180]....
        /*0c78*/ 	.word	0x0000aaf0
        /*0c7c*/ 	.word	0x00000003
        /*0c80*/ 	.word	0x00000190
        /*0c84*/ 	.short	0x010a
        /*0c86*/ 	.byte	0xff
	.zero		1


	//   ....[181]....
        /*0c88*/ 	.word	0x0000ab50
        /*0c8c*/ 	.word	0x00000000
        /*0c90*/ 	.word	0x00000000
        /*0c94*/ 	.short	0x010a
        /*0c96*/ 	.byte	0xff
	.zero		1


	//   ....[182]....
        /*0c98*/ 	.word	0x0000aba0
        /*0c9c*/ 	.word	0x00000000
        /*0ca0*/ 	.word	0x000001b0
        /*0ca4*/ 	.short	0x010a
        /*0ca6*/ 	.byte	0xff
	.zero		1


	//   ....[183]....
        /*0ca8*/ 	.word	0x0000abf0
        /*0cac*/ 	.word	0x00000000
        /*0cb0*/ 	.word	0x00000180
        /*0cb4*/ 	.short	0x010a
        /*0cb6*/ 	.byte	0xff
	.zero		1


	//   ....[184]....
        /*0cb8*/ 	.word	0x0000ac40
        /*0cbc*/ 	.word	0x000000a5
        /*0cc0*/ 	.word	0x000001d0
        /*0cc4*/ 	.short	0x010a
        /*0cc6*/ 	.byte	0xff
	.zero		1


	//----- nvinfo : EIATTR_NUM_MBARRIERS
	.align		4
.L_47:
        /*0cc8*/ 	.byte	0x03, 0x38
        /*0cca*/ 	.short	0x0046


	//----- nvinfo : EIATTR_EXIT_INSTR_OFFSETS
	.align		4
        /*0ccc*/ 	.byte	0x04, 0x1c
        /*0cce*/ 	.short	(.L_49 - .L_48)


	//   ....[0]....
.L_48:
        /*0cd0*/ 	.word	0x00003710


	//   ....[1]....
        /*0cd4*/ 	.word	0x00003c00


	//   ....[2]....
        /*0cd8*/ 	.word	0x00003c60


	//   ....[3]....
        /*0cdc*/ 	.word	0x00004a70


	//   ....[4]....
        /*0ce0*/ 	.word	0x00005b70


	//   ....[5]....
        /*0ce4*/ 	.word	0x00005bb0


	//   ....[6]....
        /*0ce8*/ 	.word	0x00009b50


	//   ....[7]....
        /*0cec*/ 	.word	0x00009bd0


	//   ....[8]....
        /*0cf0*/ 	.word	0x00009c00


	//   ....[9]....
        /*0cf4*/ 	.word	0x00009c30


	//----- nvinfo : EIATTR_MAX_THREADS
	.align		4
.L_49:
        /*0cf8*/ 	.byte	0x04, 0x05
        /*0cfa*/ 	.short	(.L_51 - .L_50)
.L_50:
        /*0cfc*/ 	.word	0x00000100
        /*0d00*/ 	.word	0x00000001
        /*0d04*/ 	.word	0x00000001


	//----- nvinfo : EIATTR_CRS_STACK_SIZE
	.align		4
.L_51:
        /*0d08*/ 	.byte	0x04, 0x1e
        /*0d0a*/ 	.short	(.L_53 - .L_52)
.L_52:
        /*0d0c*/ 	.word	0x00000000


	//----- nvinfo : EIATTR_CBANK_PARAM_SIZE
	.align		4
.L_53:
        /*0d10*/ 	.byte	0x03, 0x19
        /*0d12*/ 	.short	0x0800


	//----- nvinfo : EIATTR_PARAM_CBANK
	.align		4
        /*0d14*/ 	.byte	0x04, 0x0a
        /*0d16*/ 	.short	(.L_55 - .L_54)
	.align		4
.L_54:
        /*0d18*/ 	.word	index@(.nv.constant0._ZN7cutlass13device_kernelINS_4gemm6kernel13GemmUniversalIN4cute5tupleIJiiiiEEENS1_10collective13CollectiveMmaINS1_35MainloopSm100TmaUmmaWarpSpecializedILi24ELi2ELi4ENS5_IJNS4_1CILi2EEENSA_ILi1EEESC_EEEEENS5_IJNSA_ILi64EEENSA_ILi176EEENSA_ILi16EEEEEENS_10bfloat16_tENS5_IJlSC_lEEESJ_SK_NS4_8TiledMMAINS4_8MMA_AtomIJNS4_20SM100_MMA_F16BF16_SSISJ_SJ_fLi64ELi176ELNS4_4UMMA5MajorE0ELSP_0ELNSO_7ScaleInE0ELSQ_0EEEEEENS4_6LayoutINS5_IJSC_SC_SC_EEENS5_IJNSA_ILi0EEESV_SV_EEEEENS5_IJNS4_10UnderscoreESY_SY_EEEEENS4_13SM90_TMA_LOADENS4_14ComposedLayoutINS4_7SwizzleILi1ELi4ELi3EEENS4_18smem_ptr_flag_bitsILi16EEENST_INS5_IJNSA_ILi8EEESH_EEENS5_IJSH_SC_EEEEEEEvNS4_8identityENS4_23SM90_TMA_LOAD_MULTICASTES1B_vS1C_EENS_8epilogue10collective18CollectiveEpilogueINS1F_23Sm100TmaWarpSpecializedILi2ELi1ELi88ELb1ELb0EEEJSI_NS5_IJNST_ISF_SC_EENST_ISG_SC_EEEEESJ_SK_SJ_SK_NS1F_6fusion15FusionCallbacksIS1J_NS1N_17LinearCombinationISJ_fSJ_fLNS_15FloatRoundStyleE2EEESI_S1M_JEEENS4_5SM1004TMEM4LOAD26SM100_TMEM_LOAD_16dp256b2xES11_S1B_NS4_17SM75_U32x4_LDSM_NENS4_14SM90_TMA_STOREES1B_NS4_17SM90_U32x4_STSM_NENS4_39AutoVectorizingCopyWithAssumedAlignmentILi128EEEEEEvvEEEEvNT_6ParamsE)
        /*0d1c*/ 	.short	0x0380
        /*0d1e*/ 	.short	0x0800


	//----- nvinfo : EIATTR_SW_WAR
	.align		4
.L_55:
        /*0d20*/ 	.byte	0x04, 0x36
        /*0d22*/ 	.short	(.L_57 - .L_56)
.L_56:
        /*0d24*/ 	.word	0x00000008
.L_57:


//--------------------- .nv.callgraph             --------------------------
	.section	.nv.callgraph,"",@"SHT_CUDA_CALLGRAPH"
	.align	4
	.sectionentsize	8
	.align		4
        /*0000*/ 	.word	0x00000000
	.align		4
        /*0004*/ 	.word	0xffffffff
	.align		4
        /*0008*/ 	.word	index@(_ZN7cutlass13device_kernelINS_4gemm6kernel13GemmUniversalIN4cute5tupleIJiiiiEEENS1_10collective13CollectiveMmaINS1_35MainloopSm100TmaUmmaWarpSpecializedILi24ELi2ELi4ENS5_IJNS4_1CILi2EEENSA_ILi1EEESC_EEEEENS5_IJNSA_ILi64EEENSA_ILi176EEENSA_ILi16EEEEEENS_10bfloat16_tENS5_IJlSC_lEEESJ_SK_NS4_8TiledMMAINS4_8MMA_AtomIJNS4_20SM100_MMA_F16BF16_SSISJ_SJ_fLi64ELi176ELNS4_4UMMA5MajorE0ELSP_0ELNSO_7ScaleInE0ELSQ_0EEEEEENS4_6LayoutINS5_IJSC_SC_SC_EEENS5_IJNSA_ILi0EEESV_SV_EEEEENS5_IJNS4_10UnderscoreESY_SY_EEEEENS4_13SM90_TMA_LOADENS4_14ComposedLayoutINS4_7SwizzleILi1ELi4ELi3EEENS4_18smem_ptr_flag_bitsILi16EEENST_INS5_IJNSA_ILi8EEESH_EEENS5_IJSH_SC_EEEEEEEvNS4_8identityENS4_23SM90_TMA_LOAD_MULTICASTES1B_vS1C_EENS_8epilogue10collective18CollectiveEpilogueINS1F_23Sm100TmaWarpSpecializedILi2ELi1ELi88ELb1ELb0EEEJSI_NS5_IJNST_ISF_SC_EENST_ISG_SC_EEEEESJ_SK_SJ_SK_NS1F_6fusion15FusionCallbacksIS1J_NS1N_17LinearCombinationISJ_fSJ_fLNS_15FloatRoundStyleE2EEESI_S1M_JEEENS4_5SM1004TMEM4LOAD26SM100_TMEM_LOAD_16dp256b2xES11_S1B_NS4_17SM75_U32x4_LDSM_NENS4_14SM90_TMA_STOREES1B_NS4_17SM90_U32x4_STSM_NENS4_39AutoVectorizingCopyWithAssumedAlignmentILi128EEEEEEvvEEEEvNT_6ParamsE)
	.align		4
        /*000c*/ 	.word	index@(__assertfail)
	.align		4
        /*0010*/ 	.word	0x00000000
	.align		4
        /*0014*/ 	.word	0xfffffffe
	.align		4
        /*0018*/ 	.word	0x00000000
	.align		4
        /*001c*/ 	.word	0xfffffffd
	.align		4
        /*0020*/ 	.word	0x00000000
	.align		4
        /*0024*/ 	.word	0xfffffffc


//--------------------- .nv.constant4             --------------------------
	.section	.nv.constant4,"a",@progbits
	.align	8
	.align		8
.nv.constant4:
        /*0000*/ 	.dword	__assertfail
	.align		8
        /*0008*/ 	.dword	__unnamed_1
	.align		8
        /*0010*/ 	.dword	__unnamed_2
	.align		8
        /*0018*/ 	.dword	_ZN39_INTERNAL_0f1a4195_4_k_cu_2044deb7_58074cuda3std3__45__cpo5beginE
	.align		8
        /*0020*/ 	.dword	_ZN39_INTERNAL_0f1a4195_4_k_cu_2044deb7_58074cuda3std3__45__cpo3endE
	.align		8
        /*0028*/ 	.dword	_ZN39_INTERNAL_0f1a4195_4_k_cu_2044deb7_58074cuda3std3__45__cpo6cbeginE
	.align		8
        /*0030*/ 	.dword	_ZN39_INTERNAL_0f1a4195_4_k_cu_2044deb7_58074cuda3std3__45__cpo4cendE
	.align		8
        /*0038*/ 	.dword	_ZN39_INTERNAL_0f1a4195_4_k_cu_2044deb7_58074cuda3std3__441_GLOBAL__N__0f1a4195_4_k_cu_2044deb7_58076ignoreE
	.align		8
        /*0040*/ 	.dword	_ZN39_INTERNAL_0f1a4195_4_k_cu_2044deb7_58074cuda3std3__419piecewise_constructE
	.align		8
        /*0048*/ 	.dword	_ZN39_INTERNAL_0f1a4195_4_k_cu_2044deb7_58074cuda3std3__48in_placeE
	.align		8
        /*0050*/ 	.dword	_ZN39_INTERNAL_0f1a4195_4_k_cu_2044deb7_58074cuda3std6ranges3__45__cpo4swapE
	.align		8
        /*0058*/ 	.dword	_ZN39_INTERNAL_0f1a4195_4_k_cu_2044deb7_58074cuda3std6ranges3__45__cpo9iter_moveE
	.align		8
        /*0060*/ 	.dword	_ZN39_INTERNAL_0f1a4195_4_k_cu_2044deb7_58074cute7productE
	.align		8
        /*0068*/ 	.dword	_ZN39_INTERNAL_0f1a4195_4_k_cu_2044deb7_58074cute1_E
	.align		8
        /*0070*/ 	.dword	$str$25
	.align		8
        /*0078*/ 	.dword	$str$26
	.align		8
        /*0080*/ 	.dword	$str$27
	.align		8
        /*0088*/ 	.dword	$str$28


//--------------------- .text._ZN7cutlass13device_kernelINS_4gemm6kernel13GemmUniversalIN4cute5tupleIJiiiiEEENS1_10collective13CollectiveMmaINS1_35MainloopSm100TmaUmmaWarpSpecializedILi24ELi2ELi4ENS5_IJNS4_1CILi2EEENSA_ILi1EEESC_EEEEENS5_IJNSA_ILi64EEENSA_ILi176EEENSA_ILi16EEEEEENS_10bfloat16_tENS5_IJlSC_lEEESJ_SK_NS4_8TiledMMAINS4_8MMA_AtomIJNS4_20SM100_MMA_F16BF16_SSISJ_SJ_fLi64ELi176ELNS4_4UMMA5MajorE0ELSP_0ELNSO_7ScaleInE0ELSQ_0EEEEEENS4_6LayoutINS5_IJSC_SC_SC_EEENS5_IJNSA_ILi0EEESV_SV_EEEEENS5_IJNS4_10UnderscoreESY_SY_EEEEENS4_13SM90_TMA_LOADENS4_14ComposedLayoutINS4_7SwizzleILi1ELi4ELi3EEENS4_18smem_ptr_flag_bitsILi16EEENST_INS5_IJNSA_ILi8EEESH_EEENS5_IJSH_SC_EEEEEEEvNS4_8identityENS4_23SM90_TMA_LOAD_MULTICASTES1B_vS1C_EENS_8epilogue10collective18CollectiveEpilogueINS1F_23Sm100TmaWarpSpecializedILi2ELi1ELi88ELb1ELb0EEEJSI_NS5_IJNST_ISF_SC_EENST_ISG_SC_EEEEESJ_SK_SJ_SK_NS1F_6fusion15FusionCallbacksIS1J_NS1N_17LinearCombinationISJ_fSJ_fLNS_15FloatRoundStyleE2EEESI_S1M_JEEENS4_5SM1004TMEM4LOAD26SM100_TMEM_LOAD_16dp256b2xES11_S1B_NS4_17SM75_U32x4_LDSM_NENS4_14SM90_TMA_STOREES1B_NS4_17SM90_U32x4_STSM_NENS4_39AutoVectorizingCopyWithAssumedAlignmentILi128EEEEEEvvEEEEvNT_6ParamsE --------------------------
	.section	.text._ZN7cutlass13device_kernelINS_4gemm6kernel13GemmUniversalIN4cute5tupleIJiiiiEEENS1_10collective13CollectiveMmaINS1_35MainloopSm100TmaUmmaWarpSpecializedILi24ELi2ELi4ENS5_IJNS4_1CILi2EEENSA_ILi1EEESC_EEEEENS5_IJNSA_ILi64EEENSA_ILi176EEENSA_ILi16EEEEEENS_10bfloat16_tENS5_IJlSC_lEEESJ_SK_NS4_8TiledMMAINS4_8MMA_AtomIJNS4_20SM100_MMA_F16BF16_SSISJ_SJ_fLi64ELi176ELNS4_4UMMA5MajorE0ELSP_0ELNSO_7ScaleInE0ELSQ_0EEEEEENS4_6LayoutINS5_IJSC_SC_SC_EEENS5_IJNSA_ILi0EEESV_SV_EEEEENS5_IJNS4_10UnderscoreESY_SY_EEEEENS4_13SM90_TMA_LOADENS4_14ComposedLayoutINS4_7SwizzleILi1ELi4ELi3EEENS4_18smem_ptr_flag_bitsILi16EEENST_INS5_IJNSA_ILi8EEESH_EEENS5_IJSH_SC_EEEEEEEvNS4_8identityENS4_23SM90_TMA_LOAD_MULTICASTES1B_vS1C_EENS_8epilogue10collective18CollectiveEpilogueINS1F_23Sm100TmaWarpSpecializedILi2ELi1ELi88ELb1ELb0EEEJSI_NS5_IJNST_ISF_SC_EENST_ISG_SC_EEEEESJ_SK_SJ_SK_NS1F_6fusion15FusionCallbacksIS1J_NS1N_17LinearCombinationISJ_fSJ_fLNS_15FloatRoundStyleE2EEESI_S1M_JEEENS4_5SM1004TMEM4LOAD26SM100_TMEM_LOAD_16dp256b2xES11_S1B_NS4_17SM75_U32x4_LDSM_NENS4_14SM90_TMA_STOREES1B_NS4_17SM90_U32x4_STSM_NENS4_39AutoVectorizingCopyWithAssumedAlignmentILi128EEEEEEvvEEEEvNT_6ParamsE,"ax",@progbits
	.align	128
.text._ZN7cutlass13device_kernelINS_4gemm6kernel13GemmUniversalIN4cute5tupleIJiiiiEEENS1_10collective13CollectiveMmaINS1_35MainloopSm100TmaUmmaWarpSpecializedILi24ELi2ELi4ENS5_IJNS4_1CILi2EEENSA_ILi1EEESC_EEEEENS5_IJNSA_ILi64EEENSA_ILi176EEENSA_ILi16EEEEEENS_10bfloat16_tENS5_IJlSC_lEEESJ_SK_NS4_8TiledMMAINS4_8MMA_AtomIJNS4_20SM100_MMA_F16BF16_SSISJ_SJ_fLi64ELi176ELNS4_4UMMA5MajorE0ELSP_0ELNSO_7ScaleInE0ELSQ_0EEEEEENS4_6LayoutINS5_IJSC_SC_SC_EEENS5_IJNSA_ILi0EEESV_SV_EEEEENS5_IJNS4_10UnderscoreESY_SY_EEEEENS4_13SM90_TMA_LOADENS4_14ComposedLayoutINS4_7SwizzleILi1ELi4ELi3EEENS4_18smem_ptr_flag_bitsILi16EEENST_INS5_IJNSA_ILi8EEESH_EEENS5_IJSH_SC_EEEEEEEvNS4_8identityENS4_23SM90_TMA_LOAD_MULTICASTES1B_vS1C_EENS_8epilogue10collective18CollectiveEpilogueINS1F_23Sm100TmaWarpSpecializedILi2ELi1ELi88ELb1ELb0EEEJSI_NS5_IJNST_ISF_SC_EENST_ISG_SC_EEEEESJ_SK_SJ_SK_NS1F_6fusion15FusionCallbacksIS1J_NS1N_17LinearCombinationISJ_fSJ_fLNS_15FloatRoundStyleE2EEESI_S1M_JEEENS4_5SM1004TMEM4LOAD26SM100_TMEM_LOAD_16dp256b2xES11_S1B_NS4_17SM75_U32x4_LDSM_NENS4_14SM90_TMA_STOREES1B_NS4_17SM90_U32x4_STSM_NENS4_39AutoVectorizingCopyWithAssumedAlignmentILi128EEEEEEvvEEEEvNT_6ParamsE:
        .type           _ZN7cutlass13device_kernelINS_4gemm6kernel13GemmUniversalIN4cute5tupleIJiiiiEEENS1_10collective13CollectiveMmaINS1_35MainloopSm100TmaUmmaWarpSpecializedILi24ELi2ELi4ENS5_IJNS4_1CILi2EEENSA_ILi1EEESC_EEEEENS5_IJNSA_ILi64EEENSA_ILi176EEENSA_ILi16EEEEEENS_10bfloat16_tENS5_IJlSC_lEEESJ_SK_NS4_8TiledMMAINS4_8MMA_AtomIJNS4_20SM100_MMA_F16BF16_SSISJ_SJ_fLi64ELi176ELNS4_4UMMA5MajorE0ELSP_0ELNSO_7ScaleInE0ELSQ_0EEEEEENS4_6LayoutINS5_IJSC_SC_SC_EEENS5_IJNSA_ILi0EEESV_SV_EEEEENS5_IJNS4_10UnderscoreESY_SY_EEEEENS4_13SM90_TMA_LOADENS4_14ComposedLayoutINS4_7SwizzleILi1ELi4ELi3EEENS4_18smem_ptr_flag_bitsILi16EEENST_INS5_IJNSA_ILi8EEESH_EEENS5_IJSH_SC_EEEEEEEvNS4_8identityENS4_23SM90_TMA_LOAD_MULTICASTES1B_vS1C_EENS_8epilogue10collective18CollectiveEpilogueINS1F_23Sm100TmaWarpSpecializedILi2ELi1ELi88ELb1ELb0EEEJSI_NS5_IJNST_ISF_SC_EENST_ISG_SC_EEEEESJ_SK_SJ_SK_NS1F_6fusion15FusionCallbacksIS1J_NS1N_17LinearCombinationISJ_fSJ_fLNS_15FloatRoundStyleE2EEESI_S1M_JEEENS4_5SM1004TMEM4LOAD26SM100_TMEM_LOAD_16dp256b2xES11_S1B_NS4_17SM75_U32x4_LDSM_NENS4_14SM90_TMA_STOREES1B_NS4_17SM90_U32x4_STSM_NENS4_39AutoVectorizingCopyWithAssumedAlignmentILi128EEEEEEvvEEEEvNT_6ParamsE,@function
        .size           _ZN7cutlass13device_kernelINS_4gemm6kernel13GemmUniversalIN4cute5tupleIJiiiiEEENS1_10collective13CollectiveMmaINS1_35MainloopSm100TmaUmmaWarpSpecializedILi24ELi2ELi4ENS5_IJNS4_1CILi2EEENSA_ILi1EEESC_EEEEENS5_IJNSA_ILi64EEENSA_ILi176EEENSA_ILi16EEEEEENS_10bfloat16_tENS5_IJlSC_lEEESJ_SK_NS4_8TiledMMAINS4_8MMA_AtomIJNS4_20SM100_MMA_F16BF16_SSISJ_SJ_fLi64ELi176ELNS4_4UMMA5MajorE0ELSP_0ELNSO_7ScaleInE0ELSQ_0EEEEEENS4_6LayoutINS5_IJSC_SC_SC_EEENS5_IJNSA_ILi0EEESV_SV_EEEEENS5_IJNS4_10UnderscoreESY_SY_EEEEENS4_13SM90_TMA_LOADENS4_14ComposedLayoutINS4_7SwizzleILi1ELi4ELi3EEENS4_18smem_ptr_flag_bitsILi16EEENST_INS5_IJNSA_ILi8EEESH_EEENS5_IJSH_SC_EEEEEEEvNS4_8identityENS4_23SM90_TMA_LOAD_MULTICASTES1B_vS1C_EENS_8epilogue10collective18CollectiveEpilogueINS1F_23Sm100TmaWarpSpecializedILi2ELi1ELi88ELb1ELb0EEEJSI_NS5_IJNST_ISF_SC_EENST_ISG_SC_EEEEESJ_SK_SJ_SK_NS1F_6fusion15FusionCallbacksIS1J_NS1N_17LinearCombinationISJ_fSJ_fLNS_15FloatRoundStyleE2EEESI_S1M_JEEENS4_5SM1004TMEM4LOAD26SM100_TMEM_LOAD_16dp256b2xES11_S1B_NS4_17SM75_U32x4_LDSM_NENS4_14SM90_TMA_STOREES1B_NS4_17SM90_U32x4_STSM_NENS4_39AutoVectorizingCopyWithAssumedAlignmentILi128EEEEEEvvEEEEvNT_6ParamsE,(.L_x_215 - _ZN7cutlass13device_kernelINS_4gemm6kernel13GemmUniversalIN4cute5tupleIJiiiiEEENS1_10collective13CollectiveMmaINS1_35MainloopSm100TmaUmmaWarpSpecializedILi24ELi2ELi4ENS5_IJNS4_1CILi2EEENSA_ILi1EEESC_EEEEENS5_IJNSA_ILi64EEENSA_ILi176EEENSA_ILi16EEEEEENS_10bfloat16_tENS5_IJlSC_lEEESJ_SK_NS4_8TiledMMAINS4_8MMA_AtomIJNS4_20SM100_MMA_F16BF16_SSISJ_SJ_fLi64ELi176ELNS4_4UMMA5MajorE0ELSP_0ELNSO_7ScaleInE0ELSQ_0EEEEEENS4_6LayoutINS5_IJSC_SC_SC_EEENS5_IJNSA_ILi0EEESV_SV_EEEEENS5_IJNS4_10UnderscoreESY_SY_EEEEENS4_13SM90_TMA_LOADENS4_14ComposedLayoutINS4_7SwizzleILi1ELi4ELi3EEENS4_18smem_ptr_flag_bitsILi16EEENST_INS5_IJNSA_ILi8EEESH_EEENS5_IJSH_SC_EEEEEEEvNS4_8identityENS4_23SM90_TMA_LOAD_MULTICASTES1B_vS1C_EENS_8epilogue10collective18CollectiveEpilogueINS1F_23Sm100TmaWarpSpecializedILi2ELi1ELi88ELb1ELb0EEEJSI_NS5_IJNST_ISF_SC_EENST_ISG_SC_EEEEESJ_SK_SJ_SK_NS1F_6fusion15FusionCallbacksIS1J_NS1N_17LinearCombinationISJ_fSJ_fLNS_15FloatRoundStyleE2EEESI_S1M_JEEENS4_5SM1004TMEM4LOAD26SM100_TMEM_LOAD_16dp256b2xES11_S1B_NS4_17SM75_U32x4_LDSM_NENS4_14SM90_TMA_STOREES1B_NS4_17SM90_U32x4_STSM_NENS4_39AutoVectorizingCopyWithAssumedAlignmentILi128EEEEEEvvEEEEvNT_6ParamsE)
        .other          _ZN7cutlass13device_kernelINS_4gemm6kernel13GemmUniversalIN4cute5tupleIJiiiiEEENS1_10collective13CollectiveMmaINS1_35MainloopSm100TmaUmmaWarpSpecializedILi24ELi2ELi4ENS5_IJNS4_1CILi2EEENSA_ILi1EEESC_EEEEENS5_IJNSA_ILi64EEENSA_ILi176EEENSA_ILi16EEEEEENS_10bfloat16_tENS5_IJlSC_lEEESJ_SK_NS4_8TiledMMAINS4_8MMA_AtomIJNS4_20SM100_MMA_F16BF16_SSISJ_SJ_fLi64ELi176ELNS4_4UMMA5MajorE0ELSP_0ELNSO_7ScaleInE0ELSQ_0EEEEEENS4_6LayoutINS5_IJSC_SC_SC_EEENS5_IJNSA_ILi0EEESV_SV_EEEEENS5_IJNS4_10UnderscoreESY_SY_EEEEENS4_13SM90_TMA_LOADENS4_14ComposedLayoutINS4_7SwizzleILi1ELi4ELi3EEENS4_18smem_ptr_flag_bitsILi16EEENST_INS5_IJNSA_ILi8EEESH_EEENS5_IJSH_SC_EEEEEEEvNS4_8identityENS4_23SM90_TMA_LOAD_MULTICASTES1B_vS1C_EENS_8epilogue10collective18CollectiveEpilogueINS1F_23Sm100TmaWarpSpecializedILi2ELi1ELi88ELb1ELb0EEEJSI_NS5_IJNST_ISF_SC_EENST_ISG_SC_EEEEESJ_SK_SJ_SK_NS1F_6fusion15FusionCallbacksIS1J_NS1N_17LinearCombinationISJ_fSJ_fLNS_15FloatRoundStyleE2EEESI_S1M_JEEENS4_5SM1004TMEM4LOAD26SM100_TMEM_LOAD_16dp256b2xES11_S1B_NS4_17SM75_U32x4_LDSM_NENS4_14SM90_TMA_STOREES1B_NS4_17SM90_U32x4_STSM_NENS4_39AutoVectorizingCopyWithAssumedAlignmentILi128EEEEEEvvEEEEvNT_6ParamsE,@"STO_CUDA_ENTRY STV_DEFAULT"
_ZN7cutlass13device_kernelINS_4gemm6kernel13GemmUniversalIN4cute5tupleIJiiiiEEENS1_10collective13CollectiveMmaINS1_35MainloopSm100TmaUmmaWarpSpecializedILi24ELi2ELi4ENS5_IJNS4_1CILi2EEENSA_ILi1EEESC_EEEEENS5_IJNSA_ILi64EEENSA_ILi176EEENSA_ILi16EEEEEENS_10bfloat16_tENS5_IJlSC_lEEESJ_SK_NS4_8TiledMMAINS4_8MMA_AtomIJNS4_20SM100_MMA_F16BF16_SSISJ_SJ_fLi64ELi176ELNS4_4UMMA5MajorE0ELSP_0ELNSO_7ScaleInE0ELSQ_0EEEEEENS4_6LayoutINS5_IJSC_SC_SC_EEENS5_IJNSA_ILi0EEESV_SV_EEEEENS5_IJNS4_10UnderscoreESY_SY_EEEEENS4_13SM90_TMA_LOADENS4_14ComposedLayoutINS4_7SwizzleILi1ELi4ELi3EEENS4_18smem_ptr_flag_bitsILi16EEENST_INS5_IJNSA_ILi8EEESH_EEENS5_IJSH_SC_EEEEEEEvNS4_8identityENS4_23SM90_TMA_LOAD_MULTICASTES1B_vS1C_EENS_8epilogue10collective18CollectiveEpilogueINS1F_23Sm100TmaWarpSpecializedILi2ELi1ELi88ELb1ELb0EEEJSI_NS5_IJNST_ISF_SC_EENST_ISG_SC_EEEEESJ_SK_SJ_SK_NS1F_6fusion15FusionCallbacksIS1J_NS1N_17LinearCombinationISJ_fSJ_fLNS_15FloatRoundStyleE2EEESI_S1M_JEEENS4_5SM1004TMEM4LOAD26SM100_TMEM_LOAD_16dp256b2xES11_S1B_NS4_17SM75_U32x4_LDSM_NENS4_14SM90_TMA_STOREES1B_NS4_17SM90_U32x4_STSM_NENS4_39AutoVectorizingCopyWithAssumedAlignmentILi128EEEEEEvvEEEEvNT_6ParamsE:
[----:B------:R-:W1:Y:S01]  /*0000*/  LDC R1, c[0x0][0x37c] ;  /* 0x0000df00ff017b82 */ /* 0x000e620000000800 */
[----:B------:R-:W2:Y:S01]  /*0010*/  S2R R226, SR_TID.X ;  /* 0x0000000000e27919 */ /* 0x000ea20000002100 */
[----:B------:R-:W3:Y:S01]  /*0020*/  LDCU.64 UR8, c[0x0][0x890] ;  /* 0x00011200ff0877ac */ /* 0x000ee20008000a00 */
[----:B------:R-:W-:Y:S02]  /*0030*/  PRMT R206, RZ, 0x7610, R206 ;  /* 0x00007610ffce7816 */ /* 0x000fe400000000ce */
[----:B------:R-:W-:Y:S01]  /*0040*/  ELECT P3, URZ, PT ;  /* 0x0000000000ff782f */ /* 0x000fe20003860000 */
[----:B---3--:R-:W-:-:S04]  /*0050*/  UISETP.NE.U32.AND UP0, UPT, UR8, URZ, UPT ;  /* 0x000000ff0800728c */ /* 0x008fc8000bf05070 */
[----:B------:R-:W-:Y:S01]  /*0060*/  UISETP.NE.AND.EX UP0, UPT, UR9, URZ, UPT, UP0 ;  /* 0x000000ff0900728c */ /* 0x000fe2000bf05300 */
[----:B--2---:R-:W-:-:S05]  /*0070*/  SHF.R.U32.HI R207, RZ, 0x5, R226 ;  /* 0x00000005ffcf7819 */ /* 0x004fca00000116e2 */
[----:B------:R-:W2:Y:S02]  /*0080*/  SHFL.IDX PT, R0, R207, RZ, 0x1f ;  /* 0x00001fffcf007589 */ /* 0x000ea400000e0000 */
[----:B--2---:R-:W-:Y:S01]  /*0090*/  R2UR UR20, R0 ;  /* 0x00000000001472ca */ /* 0x004fe200000e0000 */
[----:B-1----:R-:W-:-:S14]  /*00a0*/  BRA.U UP0, `(.L_x_0) ;  /* 0x0000000100307547 */ /* 0x002fdc000b800000 */
[----:B------:R-:W1:Y:S02]  /*00b0*/  LDCU.64 UR4, c[0x0][0x888] ;  /* 0x00011100ff0477ac */ /* 0x000e640008000a00 */
[----:B-1----:R-:W-:-:S04]  /*00c0*/  UISETP.NE.U32.AND UP0, UPT, UR4, URZ, UPT ;  /* 0x000000ff0400728c */ /* 0x002fc8000bf05070 */
[----:B------:R-:W-:-:S09]  /*00d0*/  UISETP.NE.AND.EX UP0, UPT, UR5, URZ, UPT, UP0 ;  /* 0x000000ff0500728c */ /* 0x000fd2000bf05300 */
[----:B------:R-:W-:Y:S05]  /*00e0*/  BRA.U !UP0, `(.L_x_1) ;  /* 0x0000000108147547 */ /* 0x000fea000b800000 */
[----:B------:R-:W1:Y:S01]  /*00f0*/  LDC.64 R2, c[0x0][0x888] ;  /* 0x00022200ff027b82 */ /* 0x000e620000000a00 */
[----:B------:R-:W1:Y:S02]  /*0100*/  LDCU.64 UR4, c[0x0][0x358] ;  /* 0x00006b00ff0477ac */ /* 0x000e640008000a00 */
[----:B-1----:R1:W5:Y:S01]  /*0110*/  LDG.E R107, desc[UR4][R2.64] ;  /* 0x00000004026b7981 */ /* 0x002362000c1e1900 */
[----:B------:R-:W-:Y:S01]  /*0120*/  HFMA2 R206, -RZ, RZ, 0, 5.9604644775390625e-08 ;  /* 0x00000001ffce7431 */ /* 0x000fe200000001ff */
[----:B------:R-:W-:Y:S05]  /*0130*/  BRA `(.L_x_0) ;  /* 0x00000000000c7947 */ /* 0x000fea0003800000 */
.L_x_1:
[----:B------:R-:W1:Y:S01]  /*0140*/  LDCU UR4, c[0x0][0x880] ;  /* 0x00011000ff0477ac */ /* 0x000e620008000800 */
[----:B------:R-:W-:Y:S01]  /*0150*/  HFMA2 R206, -RZ, RZ, 0, 5.9604644775390625e-08 ;  /* 0x00000001ffce7431 */ /* 0x000fe200000001ff */
[----:B-1----:R-:W-:-:S07]  /*0160*/  MOV R107, UR4 ;  /* 0x00000004006b7c02 */ /* 0x002fce0008000f00 */
.L_x_0:
[----:B------:R-:W2:Y:S02]  /*0170*/  LDCU.64 UR4, c[0x0][0x8b0] ;  /* 0x00011600ff0477ac */ /* 0x000ea40008000a00 */
[----:B--2---:R-:W-:-:S04]  /*0180*/  UISETP.NE.U32.AND UP0, UPT, UR4, URZ, UPT ;  /* 0x000000ff0400728c */ /* 0x004fc8000bf05070 */
[----:B------:R-:W-:-:S09]  /*0190*/  UISETP.NE.AND.EX UP0, UPT, UR5, URZ, UPT, UP0 ;  /* 0x000000ff0500728c */ /* 0x000fd2000bf05300 */
[----:B------:R-:W-:Y:S05]  /*01a0*/  BRA.U UP0, `(.L_x_2) ;  /* 0x0000000100287547 */ /* 0x000fea000b800000 */
[----:B------:R-:W2:Y:S02]  /*01b0*/  LDCU.64 UR4, c[0x0][0x8a8] ;  /* 0x00011500ff0477ac */ /* 0x000ea40008000a00 */
[----:B--2---:R-:W-:-:S04]  /*01c0*/  UISETP.NE.U32.AND UP0, UPT, UR4, URZ, UPT ;  /* 0x000000ff0400728c */ /* 0x004fc8000bf05070 */
[----:B------:R-:W-:-:S09]  /*01d0*/  UISETP.NE.AND.EX UP0, UPT, UR5, URZ, UPT, UP0 ;  /* 0x000000ff0500728c */ /* 0x000fd2000bf05300 */
[----:B------:R-:W-:Y:S05]  /*01e0*/  BRA.U !UP0, `(.L_x_3) ;  /* 0x0000000108107547 */ /* 0x000fea000b800000 */
[----:B-1----:R-:W1:Y:S01]  /*01f0*/  LDC.64 R2, c[0x0][0x8a8] ;  /* 0x00022a00ff027b82 */ /* 0x002e620000000a00 */
[----:B------:R-:W1:Y:S02]  /*0200*/  LDCU.64 UR4, c[0x0][0x358] ;  /* 0x00006b00ff0477ac */ /* 0x000e640008000a00 */
[----:B-1----:R2:W5:Y:S01]  /*0210*/  LDG.E R105, desc[UR4][R2.64] ;  /* 0x0000000402697981 */ /* 0x002562000c1e1900 */
[----:B------:R-:W-:Y:S05]  /*0220*/  BRA `(.L_x_2) ;  /* 0x0000000000087947 */ /* 0x000fea0003800000 */
.L_x_3:
[----:B------:R-:W2:Y:S02]  /*0230*/  LDCU UR4, c[0x0][0x8a0] ;  /* 0x00011400ff0477ac */ /* 0x000ea40008000800 */
[----:B--2---:R-:W-:Y:S02]  /*0240*/  MOV R105, UR4 ;  /* 0x0000000400697c02 */ /* 0x004fe40008000f00 */
.L_x_2:
[----:B------:R-:W-:Y:S01]  /*0250*/  IMAD.U32 R0, RZ, RZ, UR20 ;  /* 0x00000014ff007e24 */ /* 0x000fe2000f8e00ff */
[----:B------:R-:W-:Y:S04]  /*0260*/  BSSY.RECONVERGENT B0, `(.L_x_4) ;  /* 0x000000c000007945 */ /* 0x000fe80003800200 */
[C---:B------:R-:W-:Y:S02]  /*0270*/  ISETP.NE.OR P1, PT, R0.reuse, 0x1, !P3 ;  /* 0x000000010000780c */ /* 0x040fe40005f25670 */
[----:B------:R-:W-:-:S11]  /*0280*/  ISETP.NE.OR P0, PT, R0, 0x3, !P3 ;  /* 0x000000030000780c */ /* 0x000fd60005f05670 */
[----:B------:R-:W-:Y:S05]  /*0290*/  @P1 BRA `(.L_x_5) ;  /* 0x0000000000201947 */ /* 0x000fea0003800000 */
[----:B------:R-:W3:Y:S02]  /*02a0*/  LDCU.64 UR4, c[0x0][0x348] ;  /* 0x00006900ff0477ac */ /* 0x000ee40008000a00 */
[----:B---3--:R-:W-:Y:S02]  /*02b0*/  UIADD3 UR6, UP1, UPT, UR4, 0x80, URZ ;  /* 0x0000008004067890 */ /* 0x008fe4000ff3e0ff */
[----:B------:R-:W-:Y:S02]  /*02c0*/  UIADD3 UR4, UP0, UPT, UR4, 0x180, URZ ;  /* 0x0000018004047890 */ /* 0x000fe4000ff1e0ff */
[----:B------:R-:W-:Y:S02]  /*02d0*/  UIADD3.X UR7, UPT, UPT, URZ, UR5, URZ, UP1, !UPT ;  /* 0x00000005ff077290 */ /* 0x000fe40008ffe4ff */
[----:B------:R-:W-:-:S07]  /*02e0*/  UIADD3.X UR5, UPT, UPT, URZ, UR5, URZ, UP0, !UPT ;  /* 0x00000005ff057290 */ /* 0x000fce00087fe4ff */
[----:B------:R3:W-:Y:S02]  /*02f0*/  UTMACCTL.PF [UR6] ;  /* 0x00000000060079b9 */ /* 0x0007e40008040000 */
[----:B------:R3:W-:Y:S02]  /*0300*/  UTMACCTL.PF [UR4] ;  /* 0x00000000040079b9 */ /* 0x0007e40008040000 */
[----:B---3--:R-:W-:Y:S01]  /*0310*/  NOP ;  /* 0x0000000000007918 */ /* 0x008fe20000000000 */
.L_x_5:
[----:B------:R-:W-:Y:S05]  /*0320*/  BSYNC.RECONVERGENT B0 ;  /* 0x0000000000007941 */ /* 0x000fea0003800200 */
.L_x_4:
[----:B------:R-:W-:Y:S04]  /*0330*/  BSSY.RECONVERGENT B0, `(.L_x_6) ;  /* 0x000000a000007945 */ /* 0x000fe80003800200 */
        /* <DEDUP_REMOVED lines=9> */
.L_x_7:
[----:B------:R-:W-:Y:S05]  /*03d0*/  BSYNC.RECONVERGENT B0 ;  /* 0x0000000000007941 */ /* 0x000fea0003800200 */
.L_x_6:
[----:B------:R-:W3:Y:S01]  /*03e0*/  LDCU.64 UR4, c[0x0][0x888] ;  /* 0x00011100ff0477ac */ /* 0x000ee20008000a00 */
[----:B------:R-:W-:Y:S02]  /*03f0*/  UISETP.EQ.U32.AND UP1, UPT, UR8, URZ, UPT ;  /* 0x000000ff0800728c */ /* 0x000fe4000bf22070 */
[----:B------:R-:W-:Y:S02]  /*0400*/  UPLOP3.LUT UP3, UPT, UPT, UPT, UPT, 0x80, 0x8 ;  /* 0x000000000008789c */ /* 0x000fe40003f6f070 */
[----:B---3--:R-:W-:-:S04]  /*0410*/  UISETP.NE.U32.AND UP0, UPT, UR4, URZ, UPT ;  /* 0x000000ff0400728c */ /* 0x008fc8000bf05070 */
[----:B------:R-:W-:-:S04]  /*0420*/  UISETP.NE.AND.EX UP2, UPT, UR5, URZ, UPT, UP0 ;  /* 0x000000ff0500728c */ /* 0x000fc8000bf45300 */
[----:B------:R-:W-:-:S04]  /*0430*/  UISETP.EQ.OR.EX UP4, UPT, UR9, URZ, !UP2, UP1 ;  /* 0x000000ff0900728c */ /* 0x000fc8000d782710 */
[----:B------:R-:W-:-:S06]  /*0440*/  UP2UR UR4, UPR, URZ, 0x10 ;  /* 0x00000010ff047883 */ /* 0x000fcc0008000000 */
[----:B------:R-:W-:Y:S01]  /*0450*/  MOV R220, UR4 ;  /* 0x0000000400dc7c02 */ /* 0x000fe20008000f00 */
[----:B------:R-:W-:Y:S06]  /*0460*/  BRA.U !UP4, `(.L_x_8) ;  /* 0x000000010c207547 */ /* 0x000fec000b800000 */
[----:B------:R-:W-:Y:S01]  /*0470*/  UISETP.NE.U32.AND UP1, UPT, UR8, URZ, UPT ;  /* 0x000000ff0800728c */ /* 0x000fe2000bf25070 */
[----:B-----5:R-:W-:Y:S01]  /*0480*/  FSETP.NEU.AND P0, PT, R107, RZ, PT ;  /* 0x000000ff6b00720b */ /* 0x020fe20003f0d000 */
[----:B------:R-:W-:Y:S02]  /*0490*/  USEL UR4, URZ, 0xffffffff, UP2 ;  /* 0xffffffffff047887 */ /* 0x000fe40009000000 */
[----:B------:R-:W-:-:S10]  /*04a0*/  UISETP.NE.AND.EX UP1, UPT, UR9, URZ, UPT, UP1 ;  /* 0x000000ff0900728c */ /* 0x000fd4000bf25310 */
[----:B------:R-:W-:Y:S01]  /*04b0*/  VOTEU.ANY UP0, P0 ;  /* 0x0000000000ff7886 */ /* 0x000fe20000000100 */
[----:B------:R-:W-:-:S04]  /*04c0*/  @!UP1 USEL UR4, URZ, 0xffffffff, UP0 ;  /* 0xffffffffff049887 */ /* 0x000fc80008000000 */
[----:B------:R-:W-:-:S04]  /*04d0*/  ULOP3.LUT UR4, UR4, 0x1, URZ, 0xc0, !UPT ;  /* 0x0000000104047892 */ /* 0x000fc8000f8ec0ff */
[----:B------:R-:W-:-:S11]  /*04e0*/  UISETP.NE.U32.AND UP3, UPT, UR4, 0x1, UPT ;  /* 0x000000010400788c */ /* 0x000fd6000bf65070 */
.L_x_8:
[----:B-12---:R-:W1:Y:S02]  /*04f0*/  SHFL.IDX PT, R2, R207, RZ, 0x1f ;  /* 0x00001fffcf027589 */ /* 0x006e6400000e0000 */
[----:B-1----:R-:W-:-:S13]  /*0500*/  ISETP.NE.AND P0, PT, R2, RZ, PT ;  /* 0x000000ff0200720c */ /* 0x002fda0003f05270 */
[----:B------:R-:W-:Y:S05]  /*0510*/  @P0 BRA `(.L_x_9) ;  /* 0x0000000400040947 */ /* 0x000fea0003800000 */
[----:B------:R-:W-:Y:S01]  /*0520*/  ELECT P0, URZ, PT ;  /* 0x0000000000ff782f */ /* 0x000fe20003800000 */
[----:B------:R-:W-:-:S12]  /*0530*/  BSSY.RECONVERGENT B0, `(.L_x_9) ;  /* 0x000003f000007945 */ /* 0x000fd80003800200 */
[----:B------:R-:W-:Y:S05]  /*0540*/  @!P0 BRA `(.L_x_10) ;  /* 0x0000000000f48947 */ /* 0x000fea0003800000 */
[----:B------:R-:W1:Y:S01]  /*0550*/  S2UR UR4, SR_CgaCtaId ;  /* 0x00000000000479c3 */ /* 0x000e620000008800 */
[----:B------:R-:W-:Y:S01]  /*0560*/  UMOV UR5, 0x400 ;  /* 0x0000040000057882 */ /* 0x000fe20000000000 */
[----:B------:R-:W-:Y:S01]  /*0570*/  UMOV UR8, 0x1 ;  /* 0x0000000100087882 */ /* 0x000fe20000000000 */
[----:B------:R-:W-:Y:S01]  /*0580*/  UMOV UR6, 0x2 ;  /* 0x0000000200067882 */ /* 0x000fe20000000000 */
[----:B------:R-:W-:-:S04]  /*0590*/  UIADD3 UR8, UPT, UPT, -UR8, 0x100000, URZ ;  /* 0x0010000008087890 */ /* 0x000fc8000fffe1ff */
[----:B------:R-:W-:Y:S02]  /*05a0*/  USHF.L.U32 UR9, UR8, 0xb, URZ ;  /* 0x0000000b08097899 */ /* 0x000fe400080006ff */
[----:B------:R-:W-:Y:S02]  /*05b0*/  USHF.L.U32 UR8, UR8, 0x1, URZ ;  /* 0x0000000108087899 */ /* 0x000fe400080006ff */
[----:B------:R-:W-:-:S04]  /*05c0*/  UIADD3 UR6, UPT, UPT, -UR6, 0x100000, URZ ;  /* 0x0010000006067890 */ /* 0x000fc8000fffe1ff */
[----:B------:R-:W-:Y:S02]  /*05d0*/  USHF.L.U32 UR7, UR6, 0xb, URZ ;  /* 0x0000000b06077899 */ /* 0x000fe400080006ff */
[----:B------:R-:W-:Y:S02]  /*05e0*/  USHF.L.U32 UR6, UR6, 0x1, URZ ;  /* 0x0000000106067899 */ /* 0x000fe400080006ff */
[----:B-1----:R-:W-:Y:S01]  /*05f0*/  ULEA UR4, UR4, UR5, 0x18 ;  /* 0x0000000504047291 */ /* 0x002fe2000f8ec0ff */
[----:B------:R-:W1:Y:S11]  /*0600*/  FENCE.VIEW.ASYNC.S ;  /* 0x00000000000073c6 */ /* 0x000e760000000000 */
[----:B-1----:R1:W2:Y:S01]  /*0610*/  SYNCS.EXCH.64 URZ, [UR4], UR8 ;  /* 0x0000000804ff75b2 */ /* 0x0022a20008000100 */
[----:B------:R1:W3:Y:S01]  /*0620*/  SYNCS.EXCH.64 URZ, [UR4+0xc0], UR6 ;  /* 0x0000c00604ff75b2 */ /* 0x0002e20008000100 */
[----:B------:R1:W4:Y:S01]  /*0630*/  SYNCS.EXCH.64 URZ, [UR4+0x8], UR8 ;  /* 0x0000080804ff75b2 */ /* 0x0003220008000100 */
[----:B------:R1:W1:Y:S01]  /*0640*/  SYNCS.EXCH.64 URZ, [UR4+0xc8], UR6 ;  /* 0x0000c80604ff75b2 */ /* 0x0002620008000100 */
        /* <DEDUP_REMOVED lines=44> */
[----:B--234-:R-:W-:Y:S01]  /*0910*/  NOP ;  /* 0x0000000000007918 */ /* 0x01cfe20000000000 */
.L_x_10:
[----:B-1----:R-:W-:Y:S05]  /*0920*/  BSYNC.RECONVERGENT B0 ;  /* 0x0000000000007941 */ /* 0x002fea0003800200 */
.L_x_9:
[----:B------:R-:W1:Y:S01]  /*0930*/  SHFL.IDX PT, R2, R207, RZ, 0x1f ;  /* 0x00001fffcf027589 */ /* 0x000e6200000e0000 */
[----:B------:R-:W-:Y:S01]  /*0940*/  NOP ;  /* 0x0000000000007918 */ /* 0x000fe20000000000 */
[----:B-1----:R-:W-:-:S13]  /*0950*/  ISETP.NE.AND P0, PT, R2, 0x1, PT ;  /* 0x000000010200780c */ /* 0x002fda0003f05270 */
[----:B------:R-:W-:Y:S05]  /*0960*/  @P0 BRA `(.L_x_11) ;  /* 0x0000000000480947 */ /* 0x000fea0003800000 */
        /* <DEDUP_REMOVED lines=9> */
[----:B------:R-:W-:Y:S01]  /*0a00*/  USHF.L.U32 UR6, UR6, 0x1, URZ ;  /* 0x0000000106067899 */ /* 0x000fe200080006ff */
[----:B------:R-:W-:Y:S01]  /*0a10*/  ELECT P0, URZ, PT ;  /* 0x0000000000ff782f */ /* 0x000fe20003800000 */
[----:B-1----:R-:W-:Y:S01]  /*0a20*/  ULEA UR4, UR4, UR5, 0x18 ;  /* 0x0000000504047291 */ /* 0x002fe2000f8ec0ff */
[----:B------:R-:W1:Y:S11]  /*0a30*/  FENCE.VIEW.ASYNC.S ;  /* 0x00000000000073c6 */ /* 0x000e760000000000 */
[----:B-1----:R1:W2:Y:S01]  /*0a40*/  SYNCS.EXCH.64 URZ, [UR4+0x180], UR8 ;  /* 0x0001800804ff75b2 */ /* 0x0022a20008000100 */
[----:B------:R1:W3:Y:S01]  /*0a50*/  SYNCS.EXCH.64 URZ, [UR4+0x190], UR6 ;  /* 0x0001900604ff75b2 */ /* 0x0002e20008000100 */
[----:B------:R1:W4:Y:S01]  /*0a60*/  SYNCS.EXCH.64 URZ, [UR4+0x188], UR8 ;  /* 0x0001880804ff75b2 */ /* 0x0003220008000100 */
[----:B------:R1:W1:Y:S01]  /*0a70*/  SYNCS.EXCH.64 URZ, [UR4+0x198], UR6 ;  /* 0x0001980604ff75b2 */ /* 0x0002620008000100 */
[----:B------:R-:W-:Y:S01]  /*0a80*/  NOP ;  /* 0x0000000000007918 */ /* 0x000fe20000000000 */
.L_x_11:
[----:B------:R-:W2:Y:S01]  /*0a90*/  SHFL.IDX PT, R2, R207, RZ, 0x1f ;  /* 0x00001fffcf027589 */ /* 0x000ea200000e0000 */
[----:B------:R-:W-:Y:S01]  /*0aa0*/  NOP ;  /* 0x0000000000007918 */ /* 0x000fe20000000000 */
[----:B--2---:R-:W-:-:S13]  /*0ab0*/  ISETP.NE.AND P0, PT, R2, 0x3, PT ;  /* 0x000000030200780c */ /* 0x004fda0003f05270 */
[----:B------:R-:W-:Y:S05]  /*0ac0*/  @P0 BRA `(.L_x_12) ;  /* 0x0000000000300947 */ /* 0x000fea0003800000 */
[----:B-1----:R-:W1:Y:S01]  /*0ad0*/  S2UR UR4, SR_CgaCtaId ;  /* 0x00000000000479c3 */ /* 0x002e620000008800 */
[----:B------:R-:W-:Y:S01]  /*0ae0*/  UMOV UR6, 0x400 ;  /* 0x0000040000067882 */ /* 0x000fe20000000000 */
[----:B------:R-:W-:Y:S01]  /*0af0*/  UMOV UR5, 0x20 ;  /* 0x0000002000057882 */ /* 0x000fe20000000000 */
[----:B------:R-:W-:Y:S01]  /*0b00*/  ELECT P0, URZ, PT ;  /* 0x0000000000ff782f */ /* 0x000fe20003800000 */
[----:B-1----:R-:W-:Y:S02]  /*0b10*/  ULEA UR6, UR4, UR6, 0x18 ;  /* 0x0000000604067291 */ /* 0x002fe4000f8ec0ff */
[----:B------:R-:W-:-:S04]  /*0b20*/  UIADD3 UR4, UPT, UPT, -UR5, 0x100000, URZ ;  /* 0x0010000005047890 */ /* 0x000fc8000fffe1ff */
[----:B------:R-:W-:Y:S02]  /*0b30*/  USHF.L.U32 UR5, UR4, 0xb, URZ ;  /* 0x0000000b04057899 */ /* 0x000fe400080006ff */
[----:B------:R-:W-:Y:S01]  /*0b40*/  USHF.L.U32 UR4, UR4, 0x1, URZ ;  /* 0x0000000104047899 */ /* 0x000fe200080006ff */
[----:B------:R-:W1:Y:S11]  /*0b50*/  FENCE.VIEW.ASYNC.S ;  /* 0x00000000000073c6 */ /* 0x000e760000000000 */
[----:B-1----:R2:W1:Y:S01]  /*0b60*/  SYNCS.EXCH.64 URZ, [UR6+0x1a0], UR4 ;  /* 0x0001a00406ff75b2 */ /* 0x0024620008000100 */
[----:B------:R2:W1:Y:S02]  /*0b70*/  SYNCS.EXCH.64 URZ, [UR6+0x1a8], UR4 ;  /* 0x0001a80406ff75b2 */ /* 0x0004640008000100 */
[----:B--2---:R-:W-:Y:S01]  /*0b80*/  NOP ;  /* 0x0000000000007918 */ /* 0x004fe20000000000 */
.L_x_12:
[----:B------:R-:W2:Y:S01]  /*0b90*/  SHFL.IDX PT, R2, R207, RZ, 0x1f ;  /* 0x00001fffcf027589 */ /* 0x000ea200000e0000 */
[----:B------:R-:W-:Y:S01]  /*0ba0*/  NOP ;  /* 0x0000000000007918 */ /* 0x000fe20000000000 */
[----:B--2---:R-:W-:-:S13]  /*0bb0*/  ISETP.NE.AND P0, PT, R2, 0x4, PT ;  /* 0x000000040200780c */ /* 0x004fda0003f05270 */
[----:B------:R-:W-:Y:S05]  /*0bc0*/  @P0 BRA `(.L_x_13) ;  /* 0x00000000004c0947 */ /* 0x000fea0003800000 */
[----:B-1----:R-:W1:Y:S01]  /*0bd0*/  S2UR UR6, SR_CgaCtaId ;  /* 0x00000000000679c3 */ /* 0x002e620000008800 */
[----:B------:R-:W-:Y:S01]  /*0be0*/  UMOV UR4, 0x1e0 ;  /* 0x000001e000047882 */ /* 0x000fe20000000000 */
[----:B------:R-:W-:Y:S01]  /*0bf0*/  UMOV UR5, 0x400 ;  /* 0x0000040000057882 */ /* 0x000fe20000000000 */
[----:B------:R-:W-:Y:S01]  /*0c00*/  USEL UR4, UR4, 0x1a0, UP3 ;  /* 0x000001a004047887 */ /* 0x000fe20009800000 */
[----:B------:R-:W-:Y:S01]  /*0c10*/  UMOV UR8, 0x1 ;  /* 0x0000000100087882 */ /* 0x000fe20000000000 */
[----:B------:R-:W-:Y:S01]  /*0c20*/  ELECT P0, URZ, PT ;  /* 0x0000000000ff782f */ /* 0x000fe20003800000 */
[----:B------:R-:W-:-:S04]  /*0c30*/  UIADD3 UR8, UPT, UPT, -UR8, 0x100000, URZ ;  /* 0x0010000008087890 */ /* 0x000fc8000fffe1ff */
[----:B------:R-:W-:Y:S02]  /*0c40*/  USHF.L.U32 UR9, UR8, 0xb, URZ ;  /* 0x0000000b08097899 */ /* 0x000fe400080006ff */
[----:B------:R-:W-:Y:S02]  /*0c50*/  USHF.L.U32 UR8, UR8, 0x1, URZ ;  /* 0x0000000108087899 */ /* 0x000fe400080006ff */
[----:B-1----:R-:W-:Y:S02]  /*0c60*/  ULEA UR6, UR6, UR5, 0x18 ;  /* 0x0000000506067291 */ /* 0x002fe4000f8ec0ff */
[----:B------:R-:W-:-:S04]  /*0c70*/  UIADD3 UR4, UPT, UPT, -UR4, 0x100000, URZ ;  /* 0x0010000004047890 */ /* 0x000fc8000fffe1ff */
[----:B------:R-:W-:Y:S02]  /*0c80*/  USHF.L.U32 UR5, UR4, 0xb, URZ ;  /* 0x0000000b04057899 */ /* 0x000fe400080006ff */
[----:B------:R-:W-:Y:S01]  /*0c90*/  USHF.L.U32 UR4, UR4, 0x1, URZ ;  /* 0x0000000104047899 */ /* 0x000fe200080006ff */
[----:B------:R-:W1:Y:S03]  /*0ca0*/  FENCE.VIEW.ASYNC.S ;  /* 0x00000000000073c6 */ /* 0x000e660000000000 */
[----:B-1----:R2:W1:Y:S08]  /*0cb0*/  SYNCS.EXCH.64 URZ, [UR6+0x1b0], UR8 ;  /* 0x0001b00806ff75b2 */ /* 0x0024700008000100 */
[----:B------:R2:W1:Y:S01]  /*0cc0*/  SYNCS.EXCH.64 URZ, [UR6+0x1c0], UR4 ;  /* 0x0001c00406ff75b2 */ /* 0x0004620008000100 */
[----:B------:R2:W1:Y:S01]  /*0cd0*/  SYNCS.EXCH.64 URZ, [UR6+0x1b8], UR8 ;  /* 0x0001b80806ff75b2 */ /* 0x0004620008000100 */
[----:B------:R2:W1:Y:S02]  /*0ce0*/  SYNCS.EXCH.64 URZ, [UR6+0x1c8], UR4 ;  /* 0x0001c80406ff75b2 */ /* 0x0004640008000100 */
[----:B--2---:R-:W-:Y:S01]  /*0cf0*/  NOP ;  /* 0x0000000000007918 */ /* 0x004fe20000000000 */
.L_x_13:
[----:B------:R-:W2:Y:S01]  /*0d00*/  SHFL.IDX PT, R2, R207, RZ, 0x1f ;  /* 0x00001fffcf027589 */ /* 0x000ea200000e0000 */
[----:B------:R-:W-:Y:S01]  /*0d10*/  NOP ;  /* 0x0000000000007918 */ /* 0x000fe20000000000 */
[----:B--2---:R-:W-:-:S13]  /*0d20*/  ISETP.NE.AND P0, PT, R2, 0x5, PT ;  /* 0x000000050200780c */ /* 0x004fda0003f05270 */
[----:B------:R-:W-:Y:S05]  /*0d30*/  @P0 BRA `(.L_x_14) ;  /* 0x0000000000580947 */ /* 0x000fea0003800000 */
[----:B-1----:R-:W1:Y:S01]  /*0d40*/  S2UR UR4, SR_CgaCtaId ;  /* 0x00000000000479c3 */ /* 0x002e620000008800 */
        /* <DEDUP_REMOVED lines=12> */
[----:B-1----:R2:W1:Y:S01]  /*0e10*/  SYNCS.EXCH.64 URZ, [UR4+0x1d0], UR8 ;  /* 0x0001d00804ff75b2 */ /* 0x0024620008000100 */
[----:B------:R2:W1:Y:S01]  /*0e20*/  SYNCS.EXCH.64 URZ, [UR4+0x1f0], UR6 ;  /* 0x0001f00604ff75b2 */ /* 0x0004620008000100 */
[----:B------:R2:W1:Y:S01]  /*0e30*/  SYNCS.EXCH.64 URZ, [UR4+0x1d8], UR8 ;  /* 0x0001d80804ff75b2 */ /* 0x0004620008000100 */
[----:B------:R2:W1:Y:S01]  /*0e40*/  SYNCS.EXCH.64 URZ, [UR4+0x1f8], UR6 ;  /* 0x0001f80604ff75b2 */ /* 0x0004620008000100 */
[----:B------:R2:W1:Y:S01]  /*0e50*/  SYNCS.EXCH.64 URZ, [UR4+0x1e0], UR8 ;  /* 0x0001e00804ff75b2 */ /* 0x0004620008000100 */
[----:B------:R2:W1:Y:S01]  /*0e60*/  SYNCS.EXCH.64 URZ, [UR4+0x200], UR6 ;  /* 0x0002000604ff75b2 */ /* 0x0004620008000100 */
[----:B------:R2:W1:Y:S01]  /*0e70*/  SYNCS.EXCH.64 URZ, [UR4+0x1e8], UR8 ;  /* 0x0001e80804ff75b2 */ /* 0x0004620008000100 */
[----:B------:R2:W1:Y:S02]  /*0e80*/  SYNCS.EXCH.64 URZ, [UR4+0x208], UR6 ;  /* 0x0002080604ff75b2 */ /* 0x0004640008000100 */
[----:B--2---:R-:W-:Y:S01]  /*0e90*/  NOP ;  /* 0x0000000000007918 */ /* 0x004fe20000000000 */
.L_x_14:
[----:B------:R-:W2:Y:S01]  /*0ea0*/  SHFL.IDX PT, R2, R207, RZ, 0x1f ;  /* 0x00001fffcf027589 */ /* 0x000ea200000e0000 */
[----:B------:R-:W1:Y:S01]  /*0eb0*/  S2UR UR44, SR_CgaCtaId ;  /* 0x00000000002c79c3 */ /* 0x000e620000008800 */
[----:B------:R-:W-:Y:S01]  /*0ec0*/  NOP ;  /* 0x0000000000007918 */ /* 0x000fe20000000000 */
[----:B--2---:R-:W-:-:S13]  /*0ed0*/  ISETP.NE.AND P0, PT, R2, 0x3, PT ;  /* 0x000000030200780c */ /* 0x004fda0003f05270 */
[----:B-1----:R-:W-:Y:S05]  /*0ee0*/  @P0 BRA `(.L_x_15) ;  /* 0x0000000000340947 */ /* 0x002fea0003800000 */
[----:B------:R-:W-:Y:S01]  /*0ef0*/  UMOV UR4, 0x400 ;  /* 0x0000040000047882 */ /* 0x000fe20000000000 */
[----:B------:R-:W-:Y:S01]  /*0f00*/  UMOV UR6, 0x20 ;  /* 0x0000002000067882 */ /* 0x000fe20000000000 */
[----:B------:R-:W-:Y:S02]  /*0f10*/  ULEA UR4, UR44, UR4, 0x18 ;  /* 0x000000042c047291 */ /* 0x000fe4000f8ec0ff */
[----:B------:R-:W-:-:S04]  /*0f20*/  UIADD3 UR6, UPT, UPT, -UR6, 0x100000, URZ ;  /* 0x0010000006067890 */ /* 0x000fc8000fffe1ff */
[----:B------:R-:W-:Y:S02]  /*0f30*/  USHF.L.U32 UR7, UR6, 0xb, URZ ;  /* 0x0000000b06077899 */ /* 0x000fe400080006ff */
[----:B------:R-:W-:Y:S01]  /*0f40*/  USHF.L.U32 UR6, UR6, 0x1, URZ ;  /* 0x0000000106067899 */ /* 0x000fe200080006ff */
[----:B------:R-:W-:Y:S01]  /*0f50*/  ELECT P0, URZ, PT ;  /* 0x0000000000ff782f */ /* 0x000fe20003800000 */
[----:B------:R-:W1:Y:S10]  /*0f60*/  FENCE.VIEW.ASYNC.S ;  /* 0x00000000000073c6 */ /* 0x000e740000000000 */
[----:B-1----:R1:W2:Y:S01]  /*0f70*/  SYNCS.EXCH.64 URZ, [UR4+0x210], UR6 ;  /* 0x0002100604ff75b2 */ /* 0x0022a20008000100 */
[----:B------:R1:W1:Y:S01]  /*0f80*/  SYNCS.EXCH.64 URZ, [UR4+0x220], UR6 ;  /* 0x0002200604ff75b2 */ /* 0x0002620008000100 */
[----:B------:R1:W1:Y:S01]  /*0f90*/  SYNCS.EXCH.64 URZ, [UR4+0x218], UR6 ;  /* 0x0002180604ff75b2 */ /* 0x0002620008000100 */
[----:B------:R1:W1:Y:S01]  /*0fa0*/  SYNCS.EXCH.64 URZ, [UR4+0x228], UR6 ;  /* 0x0002280604ff75b2 */ /* 0x0002620008000100 */
[----:B------:R-:W-:Y:S01]  /*0fb0*/  NOP ;  /* 0x0000000000007918 */ /* 0x000fe20000000000 */
.L_x_15:
[----:B------:R-:W3:Y:S01]  /*0fc0*/  LDCU UR24, c[0x0][0x36c] ;  /* 0x00006d80ff1877ac */ /* 0x000ee20008000800 */
[----:B------:R-:W-:Y:S01]  /*0fd0*/  ISETP.NE.OR P3, PT, R0, 0x2, !P3 ;  /* 0x000000020000780c */ /* 0x000fe20005f65670 */
[----:B------:R-:W-:Y:S01]  /*0fe0*/  NOP ;  /* 0x0000000000007918 */ /* 0x000fe20000000000 */
[----:B------:R-:W-:Y:S01]  /*0ff0*/  LOP3.LUT R0, R226, 0x1f, RZ, 0xc0, !PT ;  /* 0x0000001fe2007812 */ /* 0x000fe200078ec0ff */
[----:B------:R-:W-:Y:S02]  /*1000*/  UISETP.NE.AND UP4, UPT, UR20, 0x2, UPT ;  /* 0x000000021400788c */ /* 0x000fe4000bf85270 */
[----:B------:R-:W-:Y:S02]  /*1010*/  UISETP.NE.AND UP5, UPT, UR20, URZ, UPT ;  /* 0x000000ff1400728c */ /* 0x000fe4000bfa5270 */
[----:B---3--:R-:W-:-:S09]  /*1020*/  UISETP.EQ.U32.AND UP0, UPT, UR24, 0x1, UPT ;  /* 0x000000011800788c */ /* 0x008fd2000bf02070 */
[----:B------:R-:W-:Y:S05]  /*1030*/  BRA.U !UP0, `(.L_x_16) ;  /* 0x0000000108087547 */ /* 0x000fea000b800000 */
[----:B-12-4-:R-:W-:Y:S01]  /*1040*/  UCGABAR_ARV ;  /* 0x00000000000079c7 */ /* 0x016fe20008000000 */
[----:B------:R-:W-:Y:S05]  /*1050*/  BRA `(.L_x_17) ;  /* 0x0000000000047947 */ /* 0x000fea0003800000 */
.L_x_16:
[----:B-12-4-:R-:W-:Y:S01]  /*1060*/  NOP ;  /* 0x0000000000007918 */ /* 0x016fe20000000000 */
.L_x_17:
[----:B------:R-:W1:Y:S01]  /*1070*/  S2UR UR7, SR_CTAID.X ;  /* 0x00000000000779c3 */ /* 0x000e620000002500 */
[----:B------:R-:W-:-:S05]  /*1080*/  CS2R.32 R219, SR_CgaSize ;  /* 0x0000000000db7805 */ /* 0x000fca0000008a00 */
[----:B------:R-:W-:-:S05]  /*1090*/  IMAD R219, R219, -0xa0, RZ ;  /* 0xffffff60dbdb7824 */ /* 0x000fca00078e02ff */
[----:B------:R-:W-:-:S14]  /*10a0*/  R2UR UR5, R219 ;  /* 0x00000000db0572ca */ /* 0x000fdc00000e0000 */
[----:B------:R-:W2:Y:S01]  /*10b0*/  LDCU UR5, c[0x0][UR5+0x2b0] ;  /* 0x00005600050577ac */ /* 0x000ea20008000800 */
[----:B------:R-:W-:-:S05]  /*10c0*/  CS2R.32 R219, SR_CgaSize ;  /* 0x0000000000db7805 */ /* 0x000fca0000008a00 */
[----:B------:R-:W-:-:S05]  /*10d0*/  IMAD R219, R219, -0xa0, RZ ;  /* 0xffffff60dbdb7824 */ /* 0x000fca00078e02ff */
[----:B------:R-:W-:-:S14]  /*10e0*/  R2UR UR4, R219 ;  /* 0x00000000db0472ca */ /* 0x000fdc00000e0000 */
[----:B------:R-:W3:Y:S01]  /*10f0*/  LDCU UR4, c[0x0][UR4+0x2b4] ;  /* 0x00005680040477ac */ /* 0x000ee20008000800 */
[----:B------:R-:W4:Y:S01]  /*1100*/  S2UR UR8, SR_CTAID.Y ;  /* 0x00000000000879c3 */ /* 0x000f220000002600 */
[----:B------:R-:W-:-:S05]  /*1110*/  CS2R.32 R219, SR_CgaSize ;  /* 0x0000000000db7805 */ /* 0x000fca0000008a00 */
[----:B------:R-:W-:-:S05]  /*1120*/  IMAD R219, R219, -0xa0, RZ ;  /* 0xffffff60dbdb7824 */ /* 0x000fca00078e02ff */
[----:B------:R-:W-:-:S14]  /*1130*/  R2UR UR9, R219 ;  /* 0x00000000db0972ca */ /* 0x000fdc00000e0000 */
[----:B------:R-:W3:Y:S01]  /*1140*/  LDCU UR9, c[0x0][UR9+0x2a0] ;  /* 0x00005400090977ac */ /* 0x000ee20008000800 */
[----:B------:R-:W-:-:S05]  /*1150*/  CS2R.32 R219, SR_CgaSize ;  /* 0x0000000000db7805 */ /* 0x000fca0000008a00 */
[----:B------:R-:W-:-:S05]  /*1160*/  IMAD R219, R219, -0xa0, RZ ;  /* 0xffffff60dbdb7824 */ /* 0x000fca00078e02ff */
[----:B------:R-:W-:-:S14]  /*1170*/  R2UR UR10, R219 ;  /* 0x00000000db0a72ca */ /* 0x000fdc00000e0000 */
[----:B------:R-:W3:Y:S01]  /*1180*/  LDCU UR10, c[0x0][UR10+0x2a4] ;  /* 0x000054800a0a77ac */ /* 0x000ee20008000800 */
[----:B------:R-:W3:Y:S01]  /*1190*/  S2UR UR36, SR_CTAID.Z ;  /* 0x00000000002479c3 */ /* 0x000ee20000002700 */
[----:B------:R-:W3:Y:S01]  /*11a0*/  LDCU UR21, c[0x0][0xb24] ;  /* 0x00016480ff1577ac */ /* 0x000ee20008000800 */
[----:B------:R-:W3:Y:S01]  /*11b0*/  LDCU UR42, c[0x0][0xb24] ;  /* 0x00016480ff2a77ac */ /* 0x000ee20008000800 */
[----:B-1----:R-:W-:Y:S01]  /*11c0*/  I2FP.F32.U32 R3, UR7 ;  /* 0x0000000700037c45 */ /* 0x002fe20008201000 */
[----:B------:R-:W1:Y:S04]  /*11d0*/  LDCU UR23, c[0x0][0xb30] ;  /* 0x00016600ff1777ac */ /* 0x000e680008000800 */
[----:B--2---:R-:W-:Y:S01]  /*11e0*/  FMUL R3, R3, UR5 ;  /* 0x0000000503037c20 */ /* 0x004fe20008400000 */
[----:B------:R-:W-:Y:S01]  /*11f0*/  UMOV UR47, UR7 ;  /* 0x00000007002f7c82 */ /* 0x000fe20008000000 */
[----:B----4-:R-:W-:Y:S01]  /*1200*/  I2FP.F32.U32 R2, UR8 ;  /* 0x0000000800027c45 */ /* 0x010fe20008201000 */
[----:B------:R-:W-:-:S03]  /*1210*/  UMOV UR56, UR8 ;  /* 0x0000000800387c82 */ /* 0x000fc60008000000 */
[----:B------:R-:W2:Y:S01]  /*1220*/  F2I.U32.TRUNC.NTZ R3, R3 ;  /* 0x0000000300037305 */ /* 0x000ea2000020f000 */
[----:B---3--:R-:W-:Y:S01]  /*1230*/  FMUL R2, R2, UR4 ;  /* 0x0000000402027c20 */ /* 0x008fe20008400000 */
[----:B------:R-:W-:-:S04]  /*1240*/  ULOP3.LUT UR4, UR44, 0x1, URZ, 0xc0, !UPT ;  /* 0x000000012c047892 */ /* 0x000fc8000f8ec0ff */
[----:B------:R-:W-:Y:S02]  /*1250*/  UISETP.NE.U32.AND UP6, UPT, UR4, 0x1, UPT ;  /* 0x000000010400788c */ /* 0x000fe4000bfc5070 */
[----:B------:R-:W3:Y:S02]  /*1260*/  F2I.U32.TRUNC.NTZ R2, R2 ;  /* 0x0000000200027305 */ /* 0x000ee4000020f000 */
[----:B------:R-:W-:Y:S01]  /*1270*/  USEL UR4, URZ, 0x580, UP6 ;  /* 0x00000580ff047887 */ /* 0x000fe2000b000000 */
[----:B--2---:R-:W-:Y:S02]  /*1280*/  R2UR UR6, R3 ;  /* 0x00000000030672ca */ /* 0x004fe400000e0000 */
[----:B---3--:R-:W-:Y:S02]  /*1290*/  R2UR UR5, R2 ;  /* 0x00000000020572ca */ /* 0x008fe400000e0000 */
[----:B------:R-:W-:-:S09]  /*12a0*/  PRMT R2, RZ, 0x7610, R2 ;  /* 0x00007610ff027816 */ /* 0x000fd20000000002 */
[----:B------:R-:W-:-:S04]  /*12b0*/  UIADD3 UR6, UPT, UPT, -UR6, URZ, URZ ;  /* 0x000000ff06067290 */ /* 0x000fc8000fffe1ff */
[----:B------:R-:W-:Y:S02]  /*12c0*/  UIMAD UR6, UR9, UR6, UR7 ;  /* 0x00000006090672a4 */ /* 0x000fe4000f8e0207 */
[----:B------:R-:W-:-:S04]  /*12d0*/  UIADD3 UR5, UPT, UPT, -UR5, URZ, URZ ;  /* 0x000000ff05057290 */ /* 0x000fc8000fffe1ff */
[----:B------:R-:W-:Y:S01]  /*12e0*/  IMAD.U32 R219, RZ, RZ, UR6 ;  /* 0x00000006ffdb7e24 */ /* 0x000fe2000f8e00ff */
[----:B------:R-:W-:-:S06]  /*12f0*/  UIMAD UR5, UR10, UR5, UR8 ;  /* 0x000000050a0572a4 */ /* 0x000fcc000f8e0208 */
[----:B------:R-:W-:Y:S01]  /*1300*/  IMAD.U32 R218, RZ, RZ, UR5 ;  /* 0x00000005ffda7e24 */ /* 0x000fe2000f8e00ff */
[----:B-1----:R-:W-:Y:S06]  /*1310*/  BRA.U UP5, `(.L_x_18) ;  /* 0x00000001052c7547 */ /* 0x002fec000b800000 */
[----:B------:R-:W-:Y:S02]  /*1320*/  R2UR UR6, R218 ;  /* 0x00000000da0672ca */ /* 0x000fe400000e0000 */
[----:B------:R-:W-:-:S11]  /*1330*/  R2UR UR7, R219 ;  /* 0x00000000db0772ca */ /* 0x000fd600000e0000 */
[----:B------:R-:W-:-:S04]  /*1340*/  UISETP.NE.AND UP0, UPT, UR6, URZ, UPT ;  /* 0x000000ff0600728c */ /* 0x000fc8000bf05270 */
[----:B------:R-:W-:Y:S02]  /*1350*/  USEL UR5, URZ, 0x2, UP0 ;  /* 0x00000002ff057887 */ /* 0x000fe40008000000 */
[----:B------:R-:W-:-:S04]  /*1360*/  UISETP.NE.AND UP0, UPT, UR6, URZ, UPT ;  /* 0x000000ff0600728c */ /* 0x000fc8000bf05270 */
[----:B------:R-:W-:-:S04]  /*1370*/  UISETP.EQ.OR UP0, UPT, UR7, URZ, !UP0 ;  /* 0x000000ff0700728c */ /* 0x000fc8000c702670 */
[----:B------:R-:W-:Y:S02]  /*1380*/  USEL UR6, URZ, 0x1, !UP0 ;  /* 0x00000001ff067887 */ /* 0x000fe4000c000000 */
[----:B------:R-:W-:-:S04]  /*1390*/  UISETP.NE.AND UP0, UPT, UR7, 0x1, UPT ;  /* 0x000000010700788c */ /* 0x000fc8000bf05270 */
[----:B------:R-:W-:-:S04]  /*13a0*/  USEL UR5, UR5, 0x2, UP0 ;  /* 0x0000000205057887 */ /* 0x000fc80008000000 */
[----:B------:R-:W-:-:S06]  /*13b0*/  UIADD3 UR5, UPT, UPT, UR6, UR5, URZ ;  /* 0x0000000506057290 */ /* 0x000fcc000fffe0ff */
[----:B------:R-:W-:-:S07]  /*13c0*/  IMAD.U32 R2, RZ, RZ, UR5 ;  /* 0x00000005ff027e24 */ /* 0x000fce000f8e00ff */
.L_x_18:
[----:B------:R-:W-:-:S09]  /*13d0*/  UISETP.GE.AND UP0, UPT, UR21, 0x1, UPT ;  /* 0x000000011500788c */ /* 0x000fd2000bf06270 */
[----:B------:R-:W-:Y:S05]  /*13e0*/  BRA.U !UP0, `(.L_x_19) ;  /* 0x0000000108d07547 */ /* 0x000fea000b800000 */
[----:B------:R-:W1:Y:S01]  /*13f0*/  LDCU UR22, c[0x0][0xb0c] ;  /* 0x00016180ff1677ac */ /* 0x000e620008000800 */
[----:B------:R-:W2:Y:S01]  /*1400*/  LDCU.128 UR16, c[0x0][0xb10] ;  /* 0x00016200ff1077ac */ /* 0x000ea20008000c00 */
[----:B------:R-:W3:Y:S01]  /*1410*/  LDCU UR7, c[0x0][0x370] ;  /* 0x00006e00ff0777ac */ /* 0x000ee20008000800 */
[----:B------:R-:W-:Y:S02]  /*1420*/  UISETP.NE.AND UP1, UPT, UR21, 0x1, UPT ;  /* 0x000000011500788c */ /* 0x000fe4000bf25270 */
[----:B-1----:R-:W-:Y:S02]  /*1430*/  UISETP.NE.AND UP0, UPT, UR22, 0x1, UPT ;  /* 0x000000011600788c */ /* 0x002fe4000bf05270 */
[----:B--2---:R-:W-:Y:S02]  /*1440*/  UIMAD.WIDE.U32 UR10, UR47, UR16, URZ ;  /* 0x000000102f0a72a5 */ /* 0x004fe4000f8e00ff */
[----:B---3--:R-:W-:-:S05]  /*1450*/  UIMAD.WIDE.U32 UR8, UR7, UR16, URZ ;  /* 0x00000010070872a5 */ /* 0x008fca000f8e00ff */
[----:B------:R-:W-:Y:S01]  /*1460*/  UMOV UR6, UR11 ;  /* 0x0000000b00067c82 */ /* 0x000fe20008000000 */
[----:B------:R-:W-:Y:S02]  /*1470*/  UIMAD.WIDE.U32 UR10, UR56, UR19, URZ ;  /* 0x00000013380a72a5 */ /* 0x000fe4000f8e00ff */
[----:B------:R-:W-:Y:S01]  /*1480*/  USHF.R.U32.HI UR6, URZ, UR17, UR6 ;  /* 0x00000011ff067299 */ /* 0x000fe20008011606 */
[----:B------:R-:W-:Y:S02]  /*1490*/  UMOV UR8, UR9 ;  /* 0x0000000900087c82 */ /* 0x000fe40008000000 */
[----:B------:R-:W-:Y:S02]  /*14a0*/  @UP0 USHF.R.U32.HI UR7, URZ, UR17, UR8 ;  /* 0x00000011ff070299 */ /* 0x000fe40008011608 */
[----:B------:R-:W1:Y:S01]  /*14b0*/  LDCU UR8, c[0x0][0x374] ;  /* 0x00006e80ff0877ac */ /* 0x000e620008000800 */
[----:B------:R-:W2:Y:S01]  /*14c0*/  LDCU UR9, c[0x0][0xb20] ;  /* 0x00016400ff0977ac */ /* 0x000ea20008000800 */
[----:B------:R-:W-:-:S02]  /*14d0*/  UMOV UR5, UR11 ;  /* 0x0000000b00057c82 */ /* 0x000fc40008000000 */
[----:B------:R-:W3:Y:S01]  /*14e0*/  LDCU.64 UR10, c[0x0][0xb28] ;  /* 0x00016500ff0a77ac */ /* 0x000ee20008000a00 */
[----:B------:R-:W-:Y:S02]  /*14f0*/  USEL UR6, UR47, UR6, !UP0 ;  /* 0x000000062f067287 */ /* 0x000fe4000c000000 */
[----:B------:R-:W-:Y:S02]  /*1500*/  UISETP.NE.AND UP0, UPT, UR18, 0x1, UPT ;  /* 0x000000011200788c */ /* 0x000fe4000bf05270 */
[----:B-1----:R-:W-:Y:S02]  /*1510*/  UIMAD.WIDE.U32 UR12, UR8, UR19, URZ ;  /* 0x00000013080c72a5 */ /* 0x002fe4000f8e00ff */
[----:B--2---:R-:W-:-:S05]  /*1520*/  USHF.R.U32.HI UR5, URZ, UR9, UR5 ;  /* 0x00000009ff057299 */ /* 0x004fca0008011605 */
[----:B------:R-:W-:Y:S01]  /*1530*/  UMOV UR12, UR13 ;  /* 0x0000000d000c7c82 */ /* 0x000fe20008000000 */
[----:B------:R-:W-:Y:S02]  /*1540*/  USEL UR5, UR56, UR5, !UP0 ;  /* 0x0000000538057287 */ /* 0x000fe4000c000000 */
[----:B------:R-:W-:Y:S02]  /*1550*/  @UP0 USHF.R.U32.HI UR8, URZ, UR9, UR12 ;  /* 0x00000009ff080299 */ /* 0x000fe4000801160c */
[----:B---3--:R-:W-:Y:S02]  /*1560*/  UIMAD.WIDE.U32 UR14, UR7, UR10, URZ ;  /* 0x0000000a070e72a5 */ /* 0x008fe4000f8e00ff */
[----:B------:R-:W-:-:S05]  /*1570*/  UIMAD.WIDE.U32 UR12, UR8, UR10, URZ ;  /* 0x0000000a080c72a5 */ /* 0x000fca000f8e00ff */
[----:B------:R-:W-:Y:S02]  /*1580*/  UMOV UR14, UR15 ;  /* 0x0000000f000e7c82 */ /* 0x000fe40008000000 */
[----:B------:R-:W-:Y:S01]  /*1590*/  UMOV UR12, UR13 ;  /* 0x0000000d000c7c82 */ /* 0x000fe20008000000 */
[----:B------:R-:W-:Y:S02]  /*15a0*/  @UP1 USHF.R.U32.HI UR7, URZ, UR11, UR14 ;  /* 0x0000000bff071299 */ /* 0x000fe4000801160e */
[----:B------:R-:W-:Y:S02]  /*15b0*/  @UP1 USHF.R.U32.HI UR8, URZ, UR11, UR12 ;  /* 0x0000000bff081299 */ /* 0x000fe4000801160c */
[----:B------:R-:W-:Y:S02]  /*15c0*/  UIMAD.WIDE.U32 UR12, UR5, UR10, URZ ;  /* 0x0000000a050c72a5 */ /* 0x000fe4000f8e00ff */
[----:B------:R-:W-:Y:S02]  /*15d0*/  UIMAD UR8, UR8, UR21, URZ ;  /* 0x00000015080872a4 */ /* 0x000fe4000f8e02ff */
[----:B------:R-:W-:-:S02]  /*15e0*/  UIMAD UR9, UR7, UR21, URZ ;  /* 0x00000015070972a4 */ /* 0x000fc4000f8e02ff */
[----:B------:R-:W-:-:S04]  /*15f0*/  UISETP.GE.AND UP0, UPT, UR5, UR8, UPT ;  /* 0x000000080500728c */ /* 0x000fc8000bf06270 */
[----:B------:R-:W-:Y:S02]  /*1600*/  UISETP.GE.OR UP0, UPT, UR6, UR9, UP0 ;  /* 0x000000090600728c */ /* 0x000fe40008706670 */
[----:B------:R-:W-:-:S03]  /*1610*/  UIMAD.WIDE.U32 UR8, UR6, UR10, URZ ;  /* 0x0000000a060872a5 */ /* 0x000fc6000f8e00ff */
[----:B------:R-:W-:Y:S02]  /*1620*/  UMOV UR10, UR13 ;  /* 0x0000000d000a7c82 */ /* 0x000fe40008000000 */
[----:B------:R-:W-:-:S04]  /*1630*/  USHF.R.U32.HI UR10, URZ, UR11, UR10 ;  /* 0x0000000bff0a7299 */ /* 0x000fc8000801160a */
[----:B------:R-:W-:Y:S02]  /*1640*/  USEL UR8, UR5, UR10, !UP1 ;  /* 0x0000000a05087287 */ /* 0x000fe4000c800000 */
[----:B------:R-:W-:Y:S02]  /*1650*/  @!UP0 USHF.R.U32.HI UR9, URZ, UR11, UR9 ;  /* 0x0000000bff098299 */ /* 0x000fe40008011609 */
[----:B------:R-:W-:Y:S02]  /*1660*/  UIADD3 UR10, UPT, UPT, -UR8, URZ, URZ ;  /* 0x000000ff080a7290 */ /* 0x000fe4000fffe1ff */
[----:B------:R-:W-:Y:S02]  /*1670*/  @!UP0 USEL UR9, UR6, UR9, !UP1 ;  /* 0x0000000906098287 */ /* 0x000fe4000c800000 */
[----:B------:R-:W-:Y:S02]  /*1680*/  UIMAD UR10, UR21, UR10, UR5 ;  /* 0x0000000a150a72a4 */ /* 0x000fe4000f8e0205 */
[----:B------:R-:W-:-:S02]  /*1690*/  UIADD3 UR11, UPT, UPT, -UR6, URZ, URZ ;  /* 0x000000ff060b7290 */ /* 0x000fc4000fffe1ff */
[----:B------:R-:W-:Y:S02]  /*16a0*/  @!UP0 UIMAD UR10, UR10, UR7, UR9 ;  /* 0x000000070a0a82a4 */ /* 0x000fe4000f8e0209 */
[----:B------:R-:W-:Y:S02]  /*16b0*/  @!UP0 UIADD3 UR8, UPT, UPT, UR8, -UR9, URZ ;  /* 0x8000000908088290 */ /* 0x000fe4000fffe0ff */
[----:B------:R-:W-:Y:S02]  /*16c0*/  UIADD3 UR7, UPT, UPT, -UR5, URZ, URZ ;  /* 0x000000ff05077290 */ /* 0x000fe4000fffe1ff */
[----:B------:R-:W-:Y:S02]  /*16d0*/  @!UP0 UIMAD UR5, UR8, UR21, UR6 ;  /* 0x00000015080582a4 */ /* 0x000fe4000f8e0206 */
[----:B------:R-:W-:Y:S02]  /*16e0*/  UIMAD UR56, UR18, UR7, UR56 ;  /* 0x00000007123872a4 */ /* 0x000fe4000f8e0238 */
[----:B------:R-:W-:Y:S01]  /*16f0*/  UIMAD UR47, UR22, UR11, UR47 ;  /* 0x0000000b162f72a4 */ /* 0x000fe2000f8e022f */
[----:B------:R-:W-:Y:S01]  /*1700*/  @!UP0 UMOV UR6, UR10 ;  /* 0x0000000a00068c82 */ /* 0x000fe20008000000 */
[----:B------:R-:W-:-:S02]  /*1710*/  UIMAD UR56, UR5, UR18, UR56 ;  /* 0x00000012053872a4 */ /* 0x000fc4000f8e0238 */
[----:B------:R-:W-:-:S12]  /*1720*/  UIMAD UR47, UR6, UR22, UR47 ;  /* 0x00000016062f72a4 */ /* 0x000fd8000f8e022f */
.L_x_19:
[----:B------:R-:W-:-:S09]  /*1730*/  UISETP.NE.AND UP0, UPT, UR23, 0x1, UPT ;  /* 0x000000011700788c */ /* 0x000fd2000bf05270 */
[----:B------:R-:W-:Y:S05]  /*1740*/  BRA.U UP0, `(.L_x_20) ;  /* 0x0000000100447547 */ /* 0x000fea000b800000 */
[----:B------:R-:W1:Y:S01]  /*1750*/  LDCU.128 UR8, c[0x0][0xb10] ;  /* 0x00016200ff0877ac */ /* 0x000e620008000c00 */
[----:B------:R-:W2:Y:S01]  /*1760*/  LDCU UR12, c[0x0][0xb0c] ;  /* 0x00016180ff0c77ac */ /* 0x000ea20008000800 */
[----:B-1----:R-:W-:Y:S02]  /*1770*/  UIMAD.WIDE.U32 UR6, UR47, UR8, URZ ;  /* 0x000000082f0672a5 */ /* 0x002fe4000f8e00ff */
[----:B--2---:R-:W-:-:S05]  /*1780*/  UISETP.NE.AND UP0, UPT, UR12, 0x1, UPT ;  /* 0x000000010c00788c */ /* 0x004fca000bf05270 */
[----:B------:R-:W-:Y:S02]  /*1790*/  UMOV UR6, UR7 ;  /* 0x0000000700067c82 */ /* 0x000fe40008000000 */
[----:B------:R-:W-:Y:S02]  /*17a0*/  USHF.R.U32.HI UR6, URZ, UR9, UR6 ;  /* 0x00000009ff067299 */ /* 0x000fe40008011606 */
[----:B------:R-:W1:Y:S01]  /*17b0*/  LDCU UR7, c[0x0][0xb20] ;  /* 0x00016400ff0777ac */ /* 0x000e620008000800 */
[----:B------:R-:W-:Y:S02]  /*17c0*/  UIMAD.WIDE.U32 UR8, UR56, UR11, URZ ;  /* 0x0000000b380872a5 */ /* 0x000fe4000f8e00ff */
[----:B------:R-:W-:Y:S02]  /*17d0*/  USEL UR6, UR47, UR6, !UP0 ;  /* 0x000000062f067287 */ /* 0x000fe4000c000000 */
[----:B------:R-:W-:-:S03]  /*17e0*/  UISETP.NE.AND UP0, UPT, UR10, 0x1, UPT ;  /* 0x000000010a00788c */ /* 0x000fc6000bf05270 */
[----:B------:R-:W-:Y:S02]  /*17f0*/  UMOV UR5, UR9 ;  /* 0x0000000900057c82 */ /* 0x000fe40008000000 */
[----:B-1----:R-:W-:-:S04]  /*1800*/  USHF.R.U32.HI UR5, URZ, UR7, UR5 ;  /* 0x00000007ff057299 */ /* 0x002fc80008011605 */
[----:B------:R-:W-:-:S04]  /*1810*/  USEL UR5, UR56, UR5, !UP0 ;  /* 0x0000000538057287 */ /* 0x000fc8000c000000 */
[----:B------:R-:W-:Y:S02]  /*1820*/  UIADD3 UR7, UPT, UPT, UR6, -UR5, URZ ;  /* 0x8000000506077290 */ /* 0x000fe4000fffe0ff */
[----:B------:R-:W-:Y:S02]  /*1830*/  UIADD3 UR5, UPT, UPT, -UR6, UR5, URZ ;  /* 0x0000000506057290 */ /* 0x000fe4000fffe1ff */
[----:B------:R-:W-:Y:S02]  /*1840*/  UIMAD UR56, UR7, UR10, UR56 ;  /* 0x0000000a073872a4 */ /* 0x000fe4000f8e0238 */
[----:B------:R-:W-:-:S12]  /*1850*/  UIMAD UR47, UR5, UR12, UR47 ;  /* 0x0000000c052f72a4 */ /* 0x000fd8000f8e022f */
.L_x_20:
[----:B------:R-:W-:Y:S02]  /*1860*/  UISETP.EQ.U32.AND UP0, UPT, UR24, 0x1, UPT ;  /* 0x000000011800788c */ /* 0x000fe4000bf02070 */
[----:B------:R-:W-:-:S07]  /*1870*/  UISETP.NE.AND UP1, UPT, UR20, 0x2, UPT ;  /* 0x000000021400788c */ /* 0x000fce000bf25270 */
[----:B------:R-:W-:Y:S05]  /*1880*/  BRA.U !UP0, `(.L_x_21) ;  /* 0x00000001080c7547 */ /* 0x000fea000b800000 */
[----:B------:R-:W-:Y:S01]  /*1890*/  UCGABAR_WAIT ;  /* 0x0000000000007dc7 */ /* 0x000fe20008000000 */
[----:B------:R-:W-:Y:S01]  /*18a0*/  CCTL.IVALL ;  /* 0x00000000ff00798f */ /* 0x000fe20002000000 */
[----:B------:R-:W-:Y:S05]  /*18b0*/  BRA `(.L_x_22) ;  /* 0x0000000000047947 */ /* 0x000fea0003800000 */
.L_x_21:
[----:B------:R-:W-:Y:S06]  /*18c0*/  BAR.SYNC.DEFER_BLOCKING 0x0 ;  /* 0x0000000000007b1d */ /* 0x000fec0000010000 */
.L_x_22:
[----:B------:R-:W-:Y:S05]  /*18d0*/  BRA.U UP1, `(.L_x_23) ;  /* 0x0000001d01947547 */ /* 0x000fea000b800000 */
[----:B------:R-:W1:Y:S01]  /*18e0*/  LDCU UR7, c[0x0][0x38c] ;  /* 0x00007180ff0777ac */ /* 0x000e620008000800 */
[----:B------:R-:W-:Y:S01]  /*18f0*/  PLOP3.LUT P1, PT, PT, PT, UP3, 0x80, 0x8 ;  /* 0x000000000008781c */ /* 0x000fe20003f2f038 */
[----:B------:R-:W-:Y:S01]  /*1900*/  IMAD.MOV.U32 R12, RZ, RZ, 0x1 ;  /* 0x00000001ff0c7424 */ /* 0x000fe200078e00ff */
[----:B------:R-:W-:Y:S01]  /*1910*/  ISETP.EQ.OR P2, PT, R0, RZ, P3 ;  /* 0x000000ff0000720c */ /* 0x000fe20001f42670 */
[----:B------:R-:W-:Y:S01]  /*1920*/  UISETP.NE.AND UP0, UPT, UR20, URZ, UPT ;  /* 0x000000ff1400728c */ /* 0x000fe2000bf05270 */
[----:B------:R-:W-:Y:S01]  /*1930*/  PLOP3.LUT P1, PT, P1, PT, PT, 0x8, 0x80 ;  /* 0x000000000080781c */ /* 0x000fe20000f2e170 */
[----:B------:R-:W-:Y:S01]  /*1940*/  USEL UR26, URZ, 0x1, UP4 ;  /* 0x00000001ff1a7887 */ /* 0x000fe2000a000000 */
[----:B------:R-:W-:Y:S01]  /*1950*/  CS2R R10, SRZ ;  /* 0x00000000000a7805 */ /* 0x000fe2000001ff00 */
[----:B------:R-:W-:Y:S01]  /*1960*/  UMOV UR15, 0x400 ;  /* 0x00000400000f7882 */ /* 0x000fe20000000000 */
[----:B------:R-:W-:Y:S01]  /*1970*/  IMAD.MOV.U32 R9, RZ, RZ, RZ ;  /* 0x000000ffff097224 */ /* 0x000fe200078e00ff */
[----:B------:R-:W-:Y:S01]  /*1980*/  USEL UR26, UR26, 0x2, UP0 ;  /* 0x000000021a1a7887 */ /* 0x000fe20008000000 */
[----:B------:R-:W-:Y:S01]  /*1990*/  IMAD.MOV.U32 R8, RZ, RZ, 0x1 ;  /* 0x00000001ff087424 */ /* 0x000fe200078e00ff */
[----:B------:R-:W-:Y:S01]  /*19a0*/  ULEA UR15, UR44, UR15, 0x18 ;  /* 0x0000000f2c0f7291 */ /* 0x000fe2000f8ec0ff */
[----:B------:R-:W2:Y:S01]  /*19b0*/  LDCU UR40, c[0x0][0x370] ;  /* 0x00006e00ff2877ac */ /* 0x000ea20008000800 */
[----:B-1----:R-:W-:Y:S01]  /*19c0*/  UIADD3 UR6, UPT, UPT, UR7, 0xf, URZ ;  /* 0x0000000f07067890 */ /* 0x002fe2000fffe0ff */
[----:B------:R-:W1:Y:S03]  /*19d0*/  LDCU.64 UR28, c[0x0][0x348] ;  /* 0x00006900ff1c77ac */ /* 0x000e660008000a00 */
[----:B------:R-:W-:-:S02]  /*19e0*/  USHF.R.S32.HI UR5, URZ, 0x1f, UR6 ;  /* 0x0000001fff057899 */ /* 0x000fc40008011406 */
[----:B------:R-:W-:Y:S02]  /*19f0*/  USHF.R.U32.HI UR46, URZ, 0x4, UR4 ;  /* 0x00000004ff2e7899 */ /* 0x000fe40008011604 */
[----:B------:R-:W-:Y:S02]  /*1a00*/  ULEA.HI UR5, UR5, UR6, URZ, 0x4 ;  /* 0x0000000605057291 */ /* 0x000fe4000f8f20ff */
[----:B------:R-:W-:Y:S02]  /*1a10*/  UIADD3 UR6, UPT, UPT, UR7, -0x1, URZ ;  /* 0xffffffff07067890 */ /* 0x000fe4000fffe0ff */
[----:B------:R-:W-:Y:S02]  /*1a20*/  USHF.R.S32.HI UR43, URZ, 0x4, UR5 ;  /* 0x00000004ff2b7899 */ /* 0x000fe40008011405 */
[----:B------:R-:W-:Y:S02]  /*1a30*/  UISETP.GE.U32.AND UP1, UPT, UR6, -0x1f, UPT ;  /* 0xffffffe10600788c */ /* 0x000fe4000bf26070 */
[----:B------:R-:W-:-:S02]  /*1a40*/  UISETP.LT.U32.AND UP0, UPT, UR43, 0x18, UPT ;  /* 0x000000182b00788c */ /* 0x000fc4000bf01070 */
[----:B------:R-:W-:Y:S02]  /*1a50*/  UIADD3 UR5, UPT, UPT, UR15, 0xb00, URZ ;  /* 0x00000b000f057890 */ /* 0x000fe4000fffe0ff */
[----:B------:R-:W-:Y:S02]  /*1a60*/  USEL UR41, UR43, 0x18, UP0 ;  /* 0x000000182b297887 */ /* 0x000fe40008000000 */
[----:B------:R-:W-:Y:S02]  /*1a70*/  @UP6 UIADD3 UR5, UPT, UPT, UR15, URZ, URZ ;  /* 0x000000ff0f056290 */ /* 0x000fe4000fffe0ff */
[----:B------:R-:W-:Y:S02]  /*1a80*/  UIADD3 UR21, UPT, UPT, UR41, -0x1, URZ ;  /* 0xffffffff29157890 */ /* 0x000fe4000fffe0ff */
[----:B------:R-:W-:Y:S02]  /*1a90*/  @UP1 UIADD3 UR21, UPT, UPT, UR41, URZ, URZ ;  /* 0x000000ff29151290 */ /* 0x000fe4000fffe0ff */
[----:B------:R-:W-:Y:S01]  /*1aa0*/  UIADD3 UR48, UPT, UPT, UR7, 0x1e, URZ ;  /* 0x0000001e07307890 */ /* 0x000fe2000fffe0ff */
[----:B------:R-:W3:Y:S01]  /*1ab0*/  LDCU UR39, c[0x0][0x374] ;  /* 0x00006e80ff2777ac */ /* 0x000ee20008000800 */
[----:B------:R-:W-:-:S02]  /*1ac0*/  UIADD3 UR5, UPT, UPT, UR5, 0x17400, URZ ;  /* 0x0001740005057890 */ /* 0x000fc4000fffe0ff */
[----:B------:R-:W-:Y:S02]  /*1ad0*/  UIADD3 UR45, UPT, UPT, UR43, -UR41, URZ ;  /* 0x800000292b2d7290 */ /* 0x000fe4000fffe0ff */
[----:B------:R-:W-:Y:S01]  /*1ae0*/  UIADD3 UR21, UPT, UPT, UR21, 0x1, URZ ;  /* 0x0000000115157890 */ /* 0x000fe2000fffe0ff */
[----:B-12---:R-:W-:-:S11]  /*1af0*/  UMOV UR13, URZ ;  /* 0x000000ff000d7c82 */ /* 0x006fd60008000000 */
.L_x_43:
[----:B------:R-:W-:-:S09]  /*1b00*/  UISETP.NE.AND UP0, UPT, UR44, URZ, UPT ;  /* 0x000000ff2c00728c */ /* 0x000fd2000bf05270 */
[----:B-1----:R-:W-:Y:S05]  /*1b10*/  BRA.U UP0, `(.L_x_24) ;  /* 0x0000000100287547 */ /* 0x002fea000b800000 */
[----:B------:R-:W-:Y:S02]  /*1b20*/  LEA R0, R9, UR15, 0x3 ;  /* 0x0000000f09007c11 */ /* 0x000fe4000f8e18ff */
[----:B------:R-:W-:-:S04]  /*1b30*/  SHF.L.U32 R3, R8, 0x1f, RZ ;  /* 0x0000001f08037819 */ /* 0x000fc800000006ff */
[----:B------:R-:W1:Y:S02]  /*1b40*/  SYNCS.PHASECHK.TRANS64.TRYWAIT P0, [R0+URZ+0x220], R3 ;  /* 0x00022003000075a7 */ /* 0x000e6400080011ff */
[----:B-1----:R-:W-:Y:S05]  /*1b50*/  @!P0 BRA `(.L_x_25) ;  /* 0x0000008000388947 */ /* 0x002fea0003800000 */
.L_x_140:
[----:B------:R2:W-:Y:S01]  /*1b60*/  SYNCS.ARRIVE.TRANS64.A1T0 RZ, [R0+URZ+0x210], RZ ;  /* 0x000210ff00ff79a7 */ /* 0x0005e200081000ff */
[----:B------:R-:W-:-:S05]  /*1b70*/  VIADD R9, R9, 0x1 ;  /* 0x0000000109097836 */ /* 0x000fca0000000000 */
[----:B------:R-:W-:-:S04]  /*1b80*/  ISETP.NE.AND P0, PT, R9, 0x2, PT ;  /* 0x000000020900780c */ /* 0x000fc80003f05270 */
[----:B-1----:R-:W-:Y:S02]  /*1b90*/  SEL R3, RZ, 0x1, P0 ;  /* 0x00000001ff037807 */ /* 0x002fe40000000000 */
[----:B------:R-:W-:Y:S02]  /*1ba0*/  SEL R9, R9, RZ, P0 ;  /* 0x000000ff09097207 */ /* 0x000fe40000000000 */
[----:B------:R-:W-:-:S07]  /*1bb0*/  LOP3.LUT R8, R8, R3, RZ, 0x3c, !PT ;  /* 0x0000000308087212 */ /* 0x000fce00078e3cff */
.L_x_24:
[----:B------:R-:W-:Y:S01]  /*1bc0*/  ULEA UR6, UR13, UR15, 0x3 ;  /* 0x0000000f0d067291 */ /* 0x000fe2000f8e18ff */
[----:B--2---:R-:W-:Y:S01]  /*1bd0*/  SHF.L.U32 R0, R12, 0x1f, RZ ;  /* 0x0000001f0c007819 */ /* 0x004fe200000006ff */
[----:B------:R-:W-:Y:S02]  /*1be0*/  UISETP.GE.U32.AND UP0, UPT, UR48, 0x1f, UPT ;  /* 0x0000001f3000788c */ /* 0x000fe4000bf06070 */
[----:B------:R-:W-:Y:S02]  /*1bf0*/  USHF.L.U32 UR35, UR47, 0x6, URZ ;  /* 0x000000062f237899 */ /* 0x000fe400080006ff */
[----:B------:R-:W-:Y:S01]  /*1c00*/  UIMAD UR19, UR56, 0xb0, UR46 ;  /* 0x000000b0381378a4 */ /* 0x000fe2000f8e022e */
[----:B------:R-:W-:Y:S02]  /*1c10*/  UMOV UR14, URZ ;  /* 0x000000ff000e7c82 */ /* 0x000fe40008000000 */
[----:B------:R1:W2:Y:S02]  /*1c20*/  SYNCS.PHASECHK.TRANS64.TRYWAIT P0, [UR6+0xc0], R0 ;  /* 0x0000c000ff0075a7 */ /* 0x0002a40008001106 */
[----:B------:R-:W-:Y:S07]  /*1c30*/  BRA.U !UP0, `(.L_x_26) ;  /* 0x0000000108c07547 */ /* 0x000fee000b800000 */
[----:B------:R-:W-:Y:S01]  /*1c40*/  UMOV UR8, URZ ;  /* 0x000000ff00087c82 */ /* 0x000fe20008000000 */
[----:B------:R-:W-:-:S05]  /*1c50*/  UMOV UR7, UR13 ;  /* 0x0000000d00077c82 */ /* 0x000fca0008000000 */
.L_x_32:
[----:B--2---:R-:W-:Y:S01]  /*1c60*/  @!P3 MOV R2, 0x1e00 ;  /* 0x00001e000002b802 */ /* 0x004fe20000000f00 */
[----:B----4-:R-:W-:Y:S01]  /*1c70*/  ULEA UR33, UR7, UR15, 0x3 ;  /* 0x0000000f07217291 */ /* 0x010fe2000f8e18ff */
[----:B-12---:R-:W-:Y:S11]  /*1c80*/  @P0 BRA `(.L_x_27) ;  /* 0x00000000000c0947 */ /* 0x006ff60003800000 */
[----:B------:R-:W-:Y:S04]  /*1c90*/  SHF.L.U32 R3, R12, 0x1f, RZ ;  /* 0x0000001f0c037819 */ /* 0x000fe800000006ff */
[----:B------:R-:W2:Y:S02]  /*1ca0*/  SYNCS.PHASECHK.TRANS64.TRYWAIT P0, [UR33+0xc0], R3 ;  /* 0x0000c003ff0075a7 */ /* 0x000ea40008001121 */
[----:B--2---:R-:W-:Y:S05]  /*1cb0*/  @!P0 BRA `(.L_x_28) ;  /* 0x0000007c00f48947 */ /* 0x004fea0003800000 */
.L_x_27:
[----:B------:R2:W-:Y:S01]  /*1cc0*/  @!P3 SYNCS.ARRIVE.TRANS64 RZ, [UR33], R2 ;  /* 0x00000002ffffb9a7 */ /* 0x0005e20008000021 */
[----:B------:R-:W-:Y:S04]  /*1cd0*/  ULOP3.LUT UR6, UR26, 0x2, URZ, 0xfc, !UPT ;  /* 0x000000021a067892 */ /* 0x000fe8000f8efcff */
[----:B------:R-:W-:Y:S09]  /*1ce0*/  UISETP.NE.AND UP0, UPT, UR6, 0x2, UPT ;  /* 0x000000020600788c */ /* 0x000ff2000bf05270 */
[----:B------:R-:W-:Y:S05]  /*1cf0*/  BRA.U UP0, `(.L_x_29) ;  /* 0x0000000100047547 */ /* 0x000fea000b800000 */
[----:B---3--:R-:W-:Y:S05]  /*1d00*/  BPT.TRAP 0x1 ;  /* 0x000000040000795c */ /* 0x008fea0000300000 */
.L_x_29:
[----:B------:R-:W-:Y:S04]  /*1d10*/  BSSY.RECONVERGENT B0, `(.L_x_30) ;  /* 0x0000003000007945 */ /* 0x000fe80003800200 */
[----:B------:R-:W-:Y:S05]  /*1d20*/  @P2 BRA `(.L_x_31) ;  /* 0x0000000000042947 */ /* 0x000fea0003800000 */
[----:B---3--:R-:W-:Y:S05]  /*1d30*/  BPT.TRAP 0x1 ;  /* 0x000000040000795c */ /* 0x008fea0000300000 */
.L_x_31:
[----:B---3--:R-:W-:Y:S05]  /*1d40*/  BSYNC.RECONVERGENT B0 ;  /* 0x0000000000007941 */ /* 0x008fea0003800200 */
.L_x_30:
[----:B------:R-:W-:Y:S02]  /*1d50*/  UIADD3 UR6, UPT, UPT, UR7, 0x1, URZ ;  /* 0x0000000107067890 */ /* 0x000fe4000fffe0ff */
[----:B------:R-:W-:Y:S02]  /*1d60*/  UIADD3 UR22, UP1, UPT, UR28, 0x80, URZ ;  /* 0x000000801c167890 */ /* 0x000fe4000ff3e0ff */
[----:B------:R-:W-:Y:S02]  /*1d70*/  UISETP.NE.AND UP0, UPT, UR6, 0x18, UPT ;  /* 0x000000180600788c */ /* 0x000fe4000bf05270 */
[----:B------:R-:W-:Y:S02]  /*1d80*/  ULEA UR32, UR7, UR15, 0xb ;  /* 0x0000000f07207291 */ /* 0x000fe4000f8e58ff */
[----:B------:R-:W-:Y:S02]  /*1d90*/  USEL UR9, URZ, 0x1, UP0 ;  /* 0x00000001ff097887 */ /* 0x000fe40008000000 */
[----:B------:R-:W-:Y:S02]  /*1da0*/  USEL UR13, UR6, URZ, UP0 ;  /* 0x000000ff060d7287 */ /* 0x000fe40008000000 */
[----:B------:R-:W-:Y:S02]  /*1db0*/  USHF.L.U32 UR34, UR8, 0x4, URZ ;  /* 0x0000000408227899 */ /* 0x000fe400080006ff */
[----:B------:R-:W-:Y:S01]  /*1dc0*/  ULEA UR6, UR13, UR15, 0x3 ;  /* 0x0000000f0d067291 */ /* 0x000fe2000f8e18ff */
[----:B------:R-:W-:Y:S01]  /*1dd0*/  LOP3.LUT R12, R12, UR9, RZ, 0x3c, !PT ;  /* 0x000000090c0c7c12 */ /* 0x000fe2000f8e3cff */
[----:B------:R-:W-:Y:S02]  /*1de0*/  UIADD3.X UR23, UPT, UPT, URZ, UR29, URZ, UP1, !UPT ;  /* 0x0000001dff177290 */ /* 0x000fe40008ffe4ff */
[----:B------:R-:W-:Y:S01]  /*1df0*/  UIADD3 UR32, UPT, UPT, UR32, 0xb400, URZ ;  /* 0x0000b40020207890 */ /* 0x000fe2000fffe0ff */
[----:B-1----:R-:W-:Y:S01]  /*1e00*/  SHF.L.U32 R0, R12, 0x1f, RZ ;  /* 0x0000001f0c007819 */ /* 0x002fe200000006ff */
[----:B------:R-:W-:Y:S02]  /*1e10*/  UIADD3 UR10, UP0, UPT, UR28, 0x180, URZ ;  /* 0x000001801c0a7890 */ /* 0x000fe4000ff1e0ff */
[----:B------:R-:W-:Y:S01]  /*1e20*/  UIADD3 UR8, UPT, UPT, UR8, 0x1, URZ ;  /* 0x0000000108087890 */ /* 0x000fe2000fffe0ff */
[----:B------:R4:W1:Y:S01]  /*1e30*/  SYNCS.PHASECHK.TRANS64.TRYWAIT P0, [UR6+0xc0], R0 ;  /* 0x0000c000ff0075a7 */ /* 0x0008620008001106 */
[----:B------:R-:W-:Y:S02]  /*1e40*/  UIMAD UR6, UR7, 0xb00, UR4 ;  /* 0x00000b00070678a4 */ /* 0x000fe4000f8e0204 */
[----:B------:R-:W-:Y:S02]  /*1e50*/  UIADD3.X UR11, UPT, UPT, URZ, UR29, URZ, UP0, !UPT ;  /* 0x0000001dff0b7290 */ /* 0x000fe400087fe4ff */
[----:B------:R-:W-:Y:S01]  /*1e60*/  ULEA UR6, UR6, UR15, 0x1 ;  /* 0x0000000f06067291 */ /* 0x000fe2000f8e08ff */
[----:B------:R-:W-:Y:S01]  /*1e70*/  UMOV UR24, 0x0 ;  /* 0x0000000000187882 */ /* 0x000fe20000000000 */
[----:B------:R-:W-:Y:S02]  /*1e80*/  UMOV UR25, 0x10000000 ;  /* 0x1000000000197882 */ /* 0x000fe40000000000 */
[----:B------:R-:W-:Y:S01]  /*1e90*/  UIADD3 UR16, UPT, UPT, UR6, 0x17400, URZ ;  /* 0x0001740006107890 */ /* 0x000fe2000fffe0ff */
[----:B------:R4:W-:Y:S01]  /*1ea0*/  UTMALDG.3D [UR32], [UR22], desc[UR24] ;  /* 0x00001820160075b4 */ /* 0x0009e20008011000 */
[----:B------:R-:W-:Y:S01]  /*1eb0*/  UISETP.NE.AND UP0, UPT, UR8, UR21, UPT ;  /* 0x000000150800728c */ /* 0x000fe2000bf05270 */
[----:B------:R-:W-:Y:S01]  /*1ec0*/  UMOV UR6, 0x30000 ;  /* 0x0003000000067882 */ /* 0x000fe20000000000 */
[----:B------:R-:W-:Y:S01]  /*1ed0*/  UMOV UR20, UR36 ;  /* 0x0000002400147c82 */ /* 0x000fe20008000000 */
[----:B------:R-:W-:Y:S01]  /*1ee0*/  UMOV UR17, UR33 ;  /* 0x0000002100117c82 */ /* 0x000fe20008000000 */
[----:B------:R-:W-:Y:S01]  /*1ef0*/  UMOV UR18, UR34 ;  /* 0x0000002200127c82 */ /* 0x000fe20008000000 */
[----:B------:R-:W-:Y:S02]  /*1f00*/  UMOV UR14, UR21 ;  /* 0x00000015000e7c82 */ /* 0x000fe40008000000 */
[----:B------:R4:W-:Y:S01]  /*1f10*/  UTMALDG.3D.MULTICAST [UR16], [UR10], UR6, desc[UR24] ;  /* 0x000018100a0073b4 */ /* 0x0009e20008011806 */
[----:B------:R-:W-:Y:S01]  /*1f20*/  UMOV UR7, UR13 ;  /* 0x0000000d00077c82 */ /* 0x000fe20008000000 */
[----:B------:R-:W-:Y:S05]  /*1f30*/  BRA.U UP0, `(.L_x_32) ;  /* 0xfffffffd00487547 */ /* 0x000fea000b83ffff */
.L_x_26:
[----:B----4-:R-:W-:Y:S01]  /*1f40*/  ULEA UR6, UR13, UR15, 0x3 ;  /* 0x0000000f0d067291 */ /* 0x010fe2000f8e18ff */
[----:B-1----:R-:W-:Y:S01]  /*1f50*/  SHF.L.U32 R0, R12, 0x1f, RZ ;  /* 0x0000001f0c007819 */ /* 0x002fe200000006ff */
[----:B------:R-:W-:Y:S01]  /*1f60*/  @!P1 SYNCS.ARRIVE.TRANS64.A1T0 RZ, [UR15+0x1a8], RZ ;  /* 0x0001a8ffffff99a7 */ /* 0x000fe2000810000f */
[----:B------:R-:W-:-:S06]  /*1f70*/  UISETP.GT.AND UP0, UPT, UR43, UR41, UPT ;  /* 0x000000292b00728c */ /* 0x000fcc000bf04270 */
[----:B--2---:R1:W2:Y:S03]  /*1f80*/  SYNCS.PHASECHK.TRANS64.TRYWAIT P0, [UR6+0xc0], R0 ;  /* 0x0000c000ff0075a7 */ /* 0x0042a60008001106 */
[----:B------:R-:W-:Y:S05]  /*1f90*/  BRA.U !UP0, `(.L_x_33) ;  /* 0x0000000108bc7547 */ /* 0x000fea000b800000 */
[----:B------:R-:W-:Y:S01]  /*1fa0*/  UIADD3 UR27, UPT, UPT, UR45, UR14, URZ ;  /* 0x0000000e2d1b7290 */ /* 0x000fe2000fffe0ff */
[----:B------:R-:W-:-:S11]  /*1fb0*/  UMOV UR6, UR13 ;  /* 0x0000000d00067c82 */ /* 0x000fd60008000000 */
.L_x_39:
[----:B--2---:R-:W-:Y:S01]  /*1fc0*/  @!P3 MOV R2, 0x1e00 ;  /* 0x00001e000002b802 */ /* 0x004fe20000000f00 */
[----:B----4-:R-:W-:Y:S01]  /*1fd0*/  ULEA UR9, UR6, UR15, 0x3 ;  /* 0x0000000f06097291 */ /* 0x010fe2000f8e18ff */
[----:B-12---:R-:W-:Y:S11]  /*1fe0*/  @P0 BRA `(.L_x_34) ;  /* 0x00000000000c0947 */ /* 0x006ff60003800000 */
[----:B------:R-:W-:Y:S04]  /*1ff0*/  SHF.L.U32 R3, R12, 0x1f, RZ ;  /* 0x0000001f0c037819 */ /* 0x000fe800000006ff */
[----:B------:R-:W2:Y:S02]  /*2000*/  SYNCS.PHASECHK.TRANS64.TRYWAIT P0, [UR9+0xc0], R3 ;  /* 0x0000c003ff0075a7 */ /* 0x000ea40008001109 */
[----:B--2---:R-:W-:Y:S05]  /*2010*/  @!P0 BRA `(.L_x_35) ;  /* 0x0000007c00348947 */ /* 0x004fea0003800000 */
.L_x_34:
[----:B------:R2:W-:Y:S01]  /*2020*/  @!P3 SYNCS.ARRIVE.TRANS64 RZ, [UR9], R2 ;  /* 0x00000002ffffb9a7 */ /* 0x0005e20008000009 */
[----:B------:R-:W-:Y:S04]  /*2030*/  ULOP3.LUT UR7, UR26, 0x2, URZ, 0xfc, !UPT ;  /* 0x000000021a077892 */ /* 0x000fe8000f8efcff */
[----:B------:R-:W-:Y:S09]  /*2040*/  UISETP.NE.AND UP0, UPT, UR7, 0x2, UPT ;  /* 0x000000020700788c */ /* 0x000ff2000bf05270 */
[----:B------:R-:W-:Y:S05]  /*2050*/  BRA.U UP0, `(.L_x_36) ;  /* 0x0000000100047547 */ /* 0x000fea000b800000 */
[----:B---3--:R-:W-:Y:S05]  /*2060*/  BPT.TRAP 0x1 ;  /* 0x000000040000795c */ /* 0x008fea0000300000 */
.L_x_36:
[----:B------:R-:W-:Y:S04]  /*2070*/  BSSY.RECONVERGENT B0, `(.L_x_37) ;  /* 0x0000003000007945 */ /* 0x000fe80003800200 */
[----:B------:R-:W-:Y:S05]  /*2080*/  @P2 BRA `(.L_x_38) ;  /* 0x0000000000042947 */ /* 0x000fea0003800000 */
[----:B---3--:R-:W-:Y:S05]  /*2090*/  BPT.TRAP 0x1 ;  /* 0x000000040000795c */ /* 0x008fea0000300000 */
.L_x_38:
[----:B---3--:R-:W-:Y:S05]  /*20a0*/  BSYNC.RECONVERGENT B0 ;  /* 0x0000000000007941 */ /* 0x008fea0003800200 */
.L_x_37:
[----:B------:R-:W-:Y:S02]  /*20b0*/  UIADD3 UR7, UPT, UPT, UR6, 0x1, URZ ;  /* 0x0000000106077890 */ /* 0x000fe4000fffe0ff */
[----:B------:R-:W-:Y:S02]  /*20c0*/  UIADD3 UR22, UP1, UPT, UR28, 0x80, URZ ;  /* 0x000000801c167890 */ /* 0x000fe4000ff3e0ff */
[----:B------:R-:W-:Y:S02]  /*20d0*/  UISETP.NE.AND UP0, UPT, UR7, 0x18, UPT ;  /* 0x000000180700788c */ /* 0x000fe4000bf05270 */
[----:B------:R-:W-:Y:S02]  /*20e0*/  USHF.L.U32 UR10, UR14, 0x4, URZ ;  /* 0x000000040e0a7899 */ /* 0x000fe400080006ff */
[----:B------:R-:W-:Y:S02]  /*20f0*/  USEL UR8, URZ, 0x1, UP0 ;  /* 0x00000001ff087887 */ /* 0x000fe40008000000 */
[----:B------:R-:W-:Y:S02]  /*2100*/  USEL UR13, UR7, URZ, UP0 ;  /* 0x000000ff070d7287 */ /* 0x000fe40008000000 */
[----:B------:R-:W-:Y:S02]  /*2110*/  UIADD3.X UR23, UPT, UPT, URZ, UR29, URZ, UP1, !UPT ;  /* 0x0000001dff177290 */ /* 0x000fe40008ffe4ff */
[----:B------:R-:W-:Y:S01]  /*2120*/  ULEA UR7, UR13, UR15, 0x3 ;  /* 0x0000000f0d077291 */ /* 0x000fe2000f8e18ff */
[----:B------:R-:W-:Y:S01]  /*2130*/  LOP3.LUT R12, R12, UR8, RZ, 0x3c, !PT ;  /* 0x000000080c0c7c12 */ /* 0x000fe2000f8e3cff */
[----:B------:R-:W-:Y:S02]  /*2140*/  ULEA UR8, UR6, UR15, 0xb ;  /* 0x0000000f06087291 */ /* 0x000fe4000f8e58ff */
[----:B------:R-:W-:Y:S01]  /*2150*/  UIADD3 UR24, UP0, UPT, UR28, 0x180, URZ ;  /* 0x000001801c187890 */ /* 0x000fe2000ff1e0ff */
[----:B-1----:R-:W-:Y:S01]  /*2160*/  SHF.L.U32 R0, R12, 0x1f, RZ ;  /* 0x0000001f0c007819 */ /* 0x002fe200000006ff */
[----:B------:R-:W-:Y:S02]  /*2170*/  UIADD3 UR8, UPT, UPT, UR8, 0xb400, URZ ;  /* 0x0000b40008087890 */ /* 0x000fe4000fffe0ff */
[----:B------:R-:W-:Y:S01]  /*2180*/  UIMAD UR16, UR6, 0x1600, UR5 ;  /* 0x00001600061078a4 */ /* 0x000fe2000f8e0205 */
[----:B------:R4:W1:Y:S01]  /*2190*/  SYNCS.PHASECHK.TRANS64.TRYWAIT P0, [UR7+0xc0], R0 ;  /* 0x0000c000ff0075a7 */ /* 0x0008620008001107 */
[----:B------:R-:W-:Y:S01]  /*21a0*/  UMOV UR30, 0x0 ;  /* 0x00000000001e7882 */ /* 0x000fe20000000000 */
[----:B------:R-:W-:Y:S01]  /*21b0*/  UMOV UR31, 0x10000000 ;  /* 0x10000000001f7882 */ /* 0x000fe20000000000 */
[----:B------:R-:W-:Y:S01]  /*21c0*/  UMOV UR11, UR35 ;  /* 0x00000023000b7c82 */ /* 0x000fe20008000000 */
[----:B------:R-:W-:Y:S01]  /*21d0*/  UMOV UR12, UR36 ;  /* 0x00000024000c7c82 */ /* 0x000fe20008000000 */
[----:B------:R-:W-:Y:S01]  /*21e0*/  UIADD3.X UR25, UPT, UPT, URZ, UR29, URZ, UP0, !UPT ;  /* 0x0000001dff197290 */ /* 0x000fe200087fe4ff */
[----:B------:R4:W-:Y:S01]  /*21f0*/  UTMALDG.3D [UR8], [UR22], desc[UR30] ;  /* 0x00001e08160075b4 */ /* 0x0009e20008011000 */
[----:B------:R-:W-:Y:S01]  /*2200*/  UIADD3 UR14, UPT, UPT, UR14, 0x1, URZ ;  /* 0x000000010e0e7890 */ /* 0x000fe2000fffe0ff */
[----:B------:R-:W-:Y:S01]  /*2210*/  UMOV UR7, 0x30000 ;  /* 0x0003000000077882 */ /* 0x000fe20000000000 */
[----:B------:R-:W-:Y:S01]  /*2220*/  UMOV UR20, UR36 ;  /* 0x0000002400147c82 */ /* 0x000fe20008000000 */
[----:B------:R-:W-:Y:S01]  /*2230*/  UMOV UR17, UR9 ;  /* 0x0000000900117c82 */ /* 0x000fe20008000000 */
[----:B------:R-:W-:Y:S01]  /*2240*/  UMOV UR18, UR10 ;  /* 0x0000000a00127c82 */ /* 0x000fe20008000000 */
[----:B------:R-:W-:Y:S02]  /*2250*/  UISETP.NE.AND UP0, UPT, UR14, UR27, UPT ;  /* 0x0000001b0e00728c */ /* 0x000fe4000bf05270 */
[----:B------:R4:W-:Y:S01]  /*2260*/  UTMALDG.3D.MULTICAST [UR16], [UR24], UR7, desc[UR30] ;  /* 0x00001e10180073b4 */ /* 0x0009e20008011807 */
[----:B------:R-:W-:Y:S06]  /*2270*/  UMOV UR6, UR13 ;  /* 0x0000000d00067c82 */ /* 0x000fec0008000000 */
[----:B------:R-:W-:Y:S05]  /*2280*/  BRA.U UP0, `(.L_x_39) ;  /* 0xfffffffd004c7547 */ /* 0x000fea000b83ffff */
.L_x_33:
[C---:B------:R-:W-:Y:S01]  /*2290*/  LEA R3, R11.reuse, UR15, 0x3 ;  /* 0x0000000f0b037c11 */ /* 0x040fe2000f8e18ff */
[----:B------:R-:W-:Y:S01]  /*22a0*/  NOP ;  /* 0x0000000000007918 */ /* 0x000fe20000000000 */
[----:B-1--4-:R-:W-:Y:S02]  /*22b0*/  SHF.L.U32 R0, R10, 0x1f, RZ ;  /* 0x0000001f0a007819 */ /* 0x012fe400000006ff */
[----:B------:R-:W-:Y:S02]  /*22c0*/  LEA R5, R11, UR15, 0x4 ;  /* 0x0000000f0b057c11 */ /* 0x000fe4000f8e20ff */
[----:B--2---:R-:W1:Y:S02]  /*22d0*/  SYNCS.PHASECHK.TRANS64.TRYWAIT P0, [R3+URZ+0x1b0], R0 ;  /* 0x0001b000030075a7 */ /* 0x004e6400080011ff */
[----:B-1----:R-:W-:Y:S05]  /*22e0*/  @!P0 BRA `(.L_x_40) ;  /* 0x0000007800988947 */ /* 0x002fea0003800000 */
.L_x_143:
[----:B------:R-:W2:Y:S01]  /*22f0*/  LDS.128 R4, [R5+0x240] ;  /* 0x0002400005047984 */ /* 0x000ea20000000c00 */
[----:B------:R-:W-:Y:S01]  /*2300*/  UISETP.GE.AND UP0, UPT, UR42, 0x1, UPT ;  /* 0x000000012a00788c */ /* 0x000fe2000bf06270 */
[----:B------:R-:W-:Y:S01]  /*2310*/  @!PT LDS RZ, [RZ] ;  /* 0x00000000fffff984 */ /* 0x000fe20000000800 */
[----:B------:R-:W-:Y:S01]  /*2320*/  @!PT LDS RZ, [RZ] ;  /* 0x00000000fffff984 */ /* 0x000fe20000000800 */
[----:B------:R-:W-:Y:S01]  /*2330*/  @!PT LDS RZ, [RZ] ;  /* 0x00000000fffff984 */ /* 0x000fe20000000800 */
[----:B------:R-:W-:Y:S01]  /*2340*/  @!PT LDS RZ, [RZ] ;  /* 0x00000000fffff984 */ /* 0x000fe20000000800 */
[----:B------:R4:W-:Y:S06]  /*2350*/  MEMBAR.ALL.CTA ;  /* 0x0000000000007992 */ /* 0x0009ec0000008000 */
[----:B----4-:R-:W4:Y:S01]  /*2360*/  FENCE.VIEW.ASYNC.S ;  /* 0x00000000000073c6 */ /* 0x010f220000000000 */
[----:B--2---:R-:W-:-:S13]  /*2370*/  LOP3.LUT P0, RZ, R6, 0x1, RZ, 0xc0, !PT ;  /* 0x0000000106ff7812 */ /* 0x004fda000780c0ff */
[----:B----4-:R-:W-:Y:S01]  /*2380*/  VOTEU.ANY UP1, P0 ;  /* 0x0000000000ff7886 */ /* 0x010fe20000020100 */
[----:B------:R-:W-:-:S13]  /*2390*/  PLOP3.LUT P0, PT, PT, PT, UP1, 0x80, 0x8 ;  /* 0x000000000008781c */ /* 0x000fda0003f0f018 */
[----:B-1----:R-:W-:Y:S02]  /*23a0*/  @P0 LOP3.LUT R0, R5, 0xffff, RZ, 0xc0, !PT ;  /* 0x0000ffff05000812 */ /* 0x002fe400078ec0ff */
[----:B------:R-:W-:Y:S02]  /*23b0*/  @P0 MOV R2, R4 ;  /* 0x0000000400020202 */ /* 0x000fe40000000f00 */
[----:B------:R-:W-:Y:S01]  /*23c0*/  @P0 R2UR UR7, R0 ;  /* 0x00000000000702ca */ /* 0x000fe200000e0000 */
[----:B------:R-:W-:Y:S01]  /*23d0*/  VIADD R0, R3, 0x1c0 ;  /* 0x000001c003007836 */ /* 0x000fe20000000000 */
[----:B------:R-:W-:Y:S02]  /*23e0*/  @P0 SHF.R.U32.HI R4, RZ, 0x10, R5 ;  /* 0x00000010ff040819 */ /* 0x000fe40000011605 */
[----:B------:R-:W-:Y:S02]  /*23f0*/  @P0 R2UR UR8, R2 ;  /* 0x00000000020802ca */ /* 0x000fe400000e0000 */
[----:B------:R-:W-:-:S02]  /*2400*/  PRMT R0, RZ, 0x654, R0 ;  /* 0x00000654ff007816 */ /* 0x000fc40000000000 */
[----:B------:R-:W-:Y:S02]  /*2410*/  @P0 R2UR UR6, R4 ;  /* 0x00000000040602ca */ /* 0x000fe400000e0000 */
[----:B------:R1:W-:Y:S03]  /*2420*/  SYNCS.ARRIVE.TRANS64.RED.A1T0 RZ, [R0+URZ], RZ ;  /* 0x000000ff00ff79a7 */ /* 0x0003e600081004ff */
[----:B------:R-:W-:-:S04]  /*2430*/  @UP1 UMOV UR37, UR7 ;  /* 0x0000000700251c82 */ /* 0x000fc80008000000 */
[----:B------:R-:W-:-:S04]  /*2440*/  @UP1 UMOV UR38, UR8 ;  /* 0x0000000800261c82 */ /* 0x000fc80008000000 */
[----:B------:R-:W-:Y:S01]  /*2450*/  @UP1 UMOV UR36, UR6 ;  /* 0x0000000600241c82 */ /* 0x000fe20008000000 */
[----:B------:R-:W-:Y:S05]  /*2460*/  BRA.U !UP0, `(.L_x_41) ;  /* 0x0000000108d47547 */ /* 0x000fea000b800000 */
[----:B------:R-:W3:Y:S01]  /*2470*/  LDCU.128 UR16, c[0x0][0xb10] ;  /* 0x00016200ff1077ac */ /* 0x000ee20008000c00 */
[----:B------:R-:W2:Y:S01]  /*2480*/  LDCU UR12, c[0x0][0xb20] ;  /* 0x00016400ff0c77ac */ /* 0x000ea20008000800 */
[----:B------:R-:W4:Y:S01]  /*2490*/  LDCU UR20, c[0x0][0xb0c] ;  /* 0x00016180ff1477ac */ /* 0x000f220008000800 */
[----:B------:R-:W1:Y:S01]  /*24a0*/  LDCU.64 UR10, c[0x0][0xb28] ;  /* 0x00016500ff0a77ac */ /* 0x000e620008000a00 */
[----:B------:R-:W-:Y:S02]  /*24b0*/  UISETP.NE.AND UP3, UPT, UR42, 0x1, UPT ;  /* 0x000000012a00788c */ /* 0x000fe4000bf65270 */
[----:B---3--:R-:W-:Y:S02]  /*24c0*/  UIMAD.WIDE.U32 UR8, UR39, UR19, URZ ;  /* 0x00000013270872a5 */ /* 0x008fe4000f8e00ff */
[----:B------:R-:W-:Y:S02]  /*24d0*/  UIMAD.WIDE.U32 UR6, UR40, UR16, URZ ;  /* 0x00000010280672a5 */ /* 0x000fe4000f8e00ff */
[----:B------:R-:W-:-:S02]  /*24e0*/  UISETP.NE.AND UP0, UPT, UR18, 0x1, UPT ;  /* 0x000000011200788c */ /* 0x000fc4000bf05270 */
[----:B------:R-:W-:Y:S01]  /*24f0*/  UIMAD.WIDE.U32 UR30, UR37, UR19, URZ ;  /* 0x00000013251e72a5 */ /* 0x000fe2000f8e00ff */
[----:B------:R-:W-:Y:S02]  /*2500*/  UMOV UR8, UR9 ;  /* 0x0000000900087c82 */ /* 0x000fe40008000000 */
[----:B------:R-:W-:Y:S01]  /*2510*/  UMOV UR6, UR7 ;  /* 0x0000000700067c82 */ /* 0x000fe20008000000 */
[----:B--2---:R-:W-:Y:S02]  /*2520*/  USHF.R.U32.HI UR8, URZ, UR12, UR8 ;  /* 0x0000000cff087299 */ /* 0x004fe40008011608 */
[----:B----4-:R-:W-:Y:S02]  /*2530*/  UISETP.NE.AND UP2, UPT, UR20, 0x1, UPT ;  /* 0x000000011400788c */ /* 0x010fe4000bf45270 */
[----:B------:R-:W-:Y:S02]  /*2540*/  USHF.R.U32.HI UR6, URZ, UR17, UR6 ;  /* 0x00000011ff067299 */ /* 0x000fe40008011606 */
[----:B------:R-:W-:-:S02]  /*2550*/  USEL UR7, UR39, UR8, !UP0 ;  /* 0x0000000827077287 */ /* 0x000fc4000c000000 */
[----:B------:R-:W-:Y:S02]  /*2560*/  USEL UR8, UR40, UR6, !UP2 ;  /* 0x0000000628087287 */ /* 0x000fe4000d000000 */
[----:B-1----:R-:W-:Y:S01]  /*2570*/  UIMAD.WIDE.U32 UR22, UR7, UR10, URZ ;  /* 0x0000000a071672a5 */ /* 0x002fe2000f8e00ff */
[----:B------:R-:W-:Y:S01]  /*2580*/  UMOV UR6, UR31 ;  /* 0x0000001f00067c82 */ /* 0x000fe20008000000 */
[----:B------:R-:W-:Y:S02]  /*2590*/  UIMAD.WIDE.U32 UR24, UR38, UR16, URZ ;  /* 0x00000010261872a5 */ /* 0x000fe4000f8e00ff */
[----:B------:R-:W-:-:S03]  /*25a0*/  UIMAD.WIDE.U32 UR30, UR8, UR10, URZ ;  /* 0x0000000a081e72a5 */ /* 0x000fc6000f8e00ff */
[----:B------:R-:W-:Y:S01]  /*25b0*/  UMOV UR22, UR23 ;  /* 0x0000001700167c82 */ /* 0x000fe20008000000 */
[----:B------:R-:W-:Y:S02]  /*25c0*/  USHF.R.U32.HI UR6, URZ, UR12, UR6 ;  /* 0x0000000cff067299 */ /* 0x000fe40008011606 */
[----:B------:R-:W-:Y:S01]  /*25d0*/  @UP3 USHF.R.U32.HI UR7, URZ, UR11, UR22 ;  /* 0x0000000bff073299 */ /* 0x000fe20008011616 */
[----:B------:R-:W-:Y:S01]  /*25e0*/  UMOV UR24, UR25 ;  /* 0x0000001900187c82 */ /* 0x000fe20008000000 */
[----:B------:R-:W-:Y:S01]  /*25f0*/  UMOV UR30, UR31 ;  /* 0x0000001f001e7c82 */ /* 0x000fe20008000000 */
[----:B------:R-:W-:Y:S02]  /*2600*/  USHF.R.U32.HI UR17, URZ, UR17, UR24 ;  /* 0x00000011ff117299 */ /* 0x000fe40008011618 */
[----:B------:R-:W-:Y:S02]  /*2610*/  USEL UR6, UR37, UR6, !UP0 ;  /* 0x0000000625067287 */ /* 0x000fe4000c000000 */
[----:B------:R-:W-:-:S02]  /*2620*/  @UP3 USHF.R.U32.HI UR8, URZ, UR11, UR30 ;  /* 0x0000000bff083299 */ /* 0x000fc4000801161e */
[----:B------:R-:W-:Y:S02]  /*2630*/  UIMAD UR9, UR42, UR7, URZ ;  /* 0x000000072a0972a4 */ /* 0x000fe4000f8e02ff */
[----:B------:R-:W-:Y:S02]  /*2640*/  USEL UR7, UR38, UR17, !UP2 ;  /* 0x0000001126077287 */ /* 0x000fe4000d000000 */
[----:B------:R-:W-:Y:S02]  /*2650*/  UIMAD UR12, UR42, UR8, URZ ;  /* 0x000000082a0c72a4 */ /* 0x000fe4000f8e02ff */
[----:B------:R-:W-:Y:S02]  /*2660*/  UISETP.GE.AND UP0, UPT, UR6, UR9, UPT ;  /* 0x000000090600728c */ /* 0x000fe4000bf06270 */
[----:B------:R-:W-:Y:S02]  /*2670*/  UIMAD.WIDE.U32 UR22, UR6, UR10, URZ ;  /* 0x0000000a061672a5 */ /* 0x000fe4000f8e00ff */
[----:B------:R-:W-:-:S02]  /*2680*/  UISETP.GE.OR UP0, UPT, UR7, UR12, UP0 ;  /* 0x0000000c0700728c */ /* 0x000fc40008706670 */
[----:B------:R-:W-:Y:S02]  /*2690*/  UIMAD.WIDE.U32 UR16, UR7, UR10, URZ ;  /* 0x0000000a071072a5 */ /* 0x000fe4000f8e00ff */
[----:B------:R-:W-:Y:S01]  /*26a0*/  UIADD3 UR12, UPT, UPT, -UR6, URZ, URZ ;  /* 0x000000ff060c7290 */ /* 0x000fe2000fffe1ff */
[----:B------:R-:W-:Y:S01]  /*26b0*/  UMOV UR10, UR23 ;  /* 0x00000017000a7c82 */ /* 0x000fe20008000000 */
[----:B------:R-:W-:Y:S02]  /*26c0*/  UIADD3 UR14, UPT, UPT, -UR7, URZ, URZ ;  /* 0x000000ff070e7290 */ /* 0x000fe4000fffe1ff */
[----:B------:R-:W-:-:S03]  /*26d0*/  USHF.R.U32.HI UR10, URZ, UR11, UR10 ;  /* 0x0000000bff0a7299 */ /* 0x000fc6000801160a */
[----:B------:R-:W-:Y:S01]  /*26e0*/  @!UP0 UMOV UR9, UR17 ;  /* 0x0000001100098c82 */ /* 0x000fe20008000000 */
[----:B------:R-:W-:Y:S02]  /*26f0*/  UIMAD UR12, UR18, UR12, UR37 ;  /* 0x0000000c120c72a4 */ /* 0x000fe4000f8e0225 */
[----:B------:R-:W-:Y:S02]  /*2700*/  USEL UR10, UR6, UR10, !UP3 ;  /* 0x0000000a060a7287 */ /* 0x000fe4000d800000 */
[----:B------:R-:W-:Y:S02]  /*2710*/  @!UP0 USHF.R.U32.HI UR9, URZ, UR11, UR9 ;  /* 0x0000000bff098299 */ /* 0x000fe40008011609 */
[----:B------:R-:W-:Y:S02]  /*2720*/  UIADD3 UR11, UPT, UPT, -UR10, URZ, URZ ;  /* 0x000000ff0a0b7290 */ /* 0x000fe4000fffe1ff */
[----:B------:R-:W-:Y:S02]  /*2730*/  @!UP0 USEL UR9, UR7, UR9, !UP3 ;  /* 0x0000000907098287 */ /* 0x000fe4000d800000 */
[----:B------:R-:W-:-:S02]  /*2740*/  UIMAD UR11, UR42, UR11, UR6 ;  /* 0x0000000b2a0b72a4 */ /* 0x000fc4000f8e0206 */
[----:B------:R-:W-:Y:S02]  /*2750*/  @!UP0 UIADD3 UR10, UPT, UPT, UR10, -UR9, URZ ;  /* 0x800000090a0a8290 */ /* 0x000fe4000fffe0ff */
[----:B------:R-:W-:Y:S02]  /*2760*/  @!UP0 UIMAD UR9, UR11, UR8, UR9 ;  /* 0x000000080b0982a4 */ /* 0x000fe4000f8e0209 */
[----:B------:R-:W-:Y:S02]  /*2770*/  @!UP0 UIMAD UR6, UR42, UR10, UR7 ;  /* 0x0000000a2a0682a4 */ /* 0x000fe4000f8e0207 */
[----:B------:R-:W-:Y:S02]  /*2780*/  UIMAD UR8, UR20, UR14, UR38 ;  /* 0x0000000e140872a4 */ /* 0x000fe4000f8e0226 */
[----:B------:R-:W-:Y:S01]  /*2790*/  UIMAD UR37, UR6, UR18, UR12 ;  /* 0x00000012062572a4 */ /* 0x000fe2000f8e020c */
[----:B------:R-:W-:Y:S02]  /*27a0*/  @!UP0 UMOV UR7, UR9 ;  /* 0x0000000900078c82 */ /* 0x000fe40008000000 */
[----:B------:R-:W-:-:S12]  /*27b0*/  UIMAD UR38, UR7, UR20, UR8 ;  /* 0x00000014072672a4 */ /* 0x000fd8000f8e0208 */
.L_x_41:
[----:B------:R-:W2:Y:S02]  /*27c0*/  LDCU UR6, c[0x0][0xb30] ;  /* 0x00016600ff0677ac */ /* 0x000ea40008000800 */
[----:B--2---:R-:W-:-:S09]  /*27d0*/  UISETP.NE.AND UP0, UPT, UR6, 0x1, UPT ;  /* 0x000000010600788c */ /* 0x004fd2000bf05270 */
[----:B------:R-:W-:Y:S05]  /*27e0*/  BRA.U UP0, `(.L_x_42) ;  /* 0x0000000100447547 */ /* 0x000fea000b800000 */
[----:B------:R-:W2:Y:S01]  /*27f0*/  LDCU.128 UR16, c[0x0][0xb10] ;  /* 0x00016200ff1077ac */ /* 0x000ea20008000c00 */
[----:B------:R-:W4:Y:S01]  /*2800*/  LDCU UR10, c[0x0][0xb0c] ;  /* 0x00016180ff0a77ac */ /* 0x000f220008000800 */
[----:B------:R-:W1:Y:S01]  /*2810*/  LDCU UR11, c[0x0][0xb20] ;  /* 0x00016400ff0b77ac */ /* 0x000e620008000800 */
[----:B--2---:R-:W-:Y:S02]  /*2820*/  UIMAD.WIDE.U32 UR8, UR38, UR16, URZ ;  /* 0x00000010260872a5 */ /* 0x004fe4000f8e00ff */
[----:B------:R-:W-:Y:S02]  /*2830*/  UIMAD.WIDE.U32 UR6, UR37, UR19, URZ ;  /* 0x00000013250672a5 */ /* 0x000fe4000f8e00ff */
[----:B----4-:R-:W-:Y:S02]  /*2840*/  UISETP.NE.AND UP2, UPT, UR10, 0x1, UPT ;  /* 0x000000010a00788c */ /* 0x010fe4000bf45270 */
[----:B------:R-:W-:Y:S01]  /*2850*/  UISETP.NE.AND UP0, UPT, UR18, 0x1, UPT ;  /* 0x000000011200788c */ /* 0x000fe2000bf05270 */
[----:B------:R-:W-:-:S02]  /*2860*/  UMOV UR8, UR9 ;  /* 0x0000000900087c82 */ /* 0x000fc40008000000 */
[----:B------:R-:W-:Y:S01]  /*2870*/  UMOV UR6, UR7 ;  /* 0x0000000700067c82 */ /* 0x000fe20008000000 */
[----:B------:R-:W-:Y:S02]  /*2880*/  USHF.R.U32.HI UR17, URZ, UR17, UR8 ;  /* 0x00000011ff117299 */ /* 0x000fe40008011608 */
[----:B-1----:R-:W-:Y:S02]  /*2890*/  USHF.R.U32.HI UR6, URZ, UR11, UR6 ;  /* 0x0000000bff067299 */ /* 0x002fe40008011606 */
[----:B------:R-:W-:Y:S02]  /*28a0*/  USEL UR7, UR38, UR17, !UP2 ;  /* 0x0000001126077287 */ /* 0x000fe4000d000000 */
[----:B------:R-:W-:-:S04]  /*28b0*/  USEL UR6, UR37, UR6, !UP0 ;  /* 0x0000000625067287 */ /* 0x000fc8000c000000 */
[----:B------:R-:W-:Y:S02]  /*28c0*/  UIADD3 UR8, UPT, UPT, UR7, -UR6, URZ ;  /* 0x8000000607087290 */ /* 0x000fe4000fffe0ff */
[----:B------:R-:W-:Y:S02]  /*28d0*/  UIADD3 UR6, UPT, UPT, -UR7, UR6, URZ ;  /* 0x0000000607067290 */ /* 0x000fe4000fffe1ff */
[----:B------:R-:W-:Y:S02]  /*28e0*/  UIMAD UR37, UR8, UR18, UR37 ;  /* 0x00000012082572a4 */ /* 0x000fe4000f8e0225 */
[----:B------:R-:W-:-:S12]  /*28f0*/  UIMAD UR38, UR6, UR10, UR38 ;  /* 0x0000000a062672a4 */ /* 0x000fd8000f8e0226 */
.L_x_42:
[----:B------:R-:W-:Y:S01]  /*2900*/  VIADD R11, R11, 0x1 ;  /* 0x000000010b0b7836 */ /* 0x000fe20000000000 */
[----:B------:R-:W-:Y:S02]  /*2910*/  R2UR UR7, R219 ;  /* 0x00000000db0772ca */ /* 0x000fe400000e0000 */
[----:B------:R-:W-:Y:S02]  /*2920*/  R2UR UR6, R218 ;  /* 0x00000000da0672ca */ /* 0x000fe400000e0000 */
[C---:B------:R-:W-:Y:S02]  /*2930*/  ISETP.NE.AND P0, PT, R11.reuse, 0x2, PT ;  /* 0x000000020b00780c */ /* 0x040fe40003f05270 */
[----:B------:R-:W-:Y:S02]  /*2940*/  PLOP3.LUT P1, PT, PT, PT, PT, 0x80, 0x8 ;  /* 0x000000000008781c */ /* 0x000fe40003f2f070 */
[----:B------:R-:W-:Y:S02]  /*2950*/  SEL R3, RZ, 0x1, P0 ;  /* 0x00000001ff037807 */ /* 0x000fe40000000000 */
[----:B------:R-:W-:-:S02]  /*2960*/  SEL R11, R11, RZ, P0 ;  /* 0x000000ff0b0b7207 */ /* 0x000fc40000000000 */
[----:B------:R-:W-:Y:S01]  /*2970*/  LOP3.LUT R10, R10, R3, RZ, 0x3c, !PT ;  /* 0x000000030a0a7212 */ /* 0x000fe200078e3cff */
[----:B------:R-:W-:Y:S02]  /*2980*/  UIADD3 UR47, UPT, UPT, UR38, UR7, URZ ;  /* 0x00000007262f7290 */ /* 0x000fe4000fffe0ff */
[----:B------:R-:W-:Y:S01]  /*2990*/  UIADD3 UR56, UPT, UPT, UR37, UR6, URZ ;  /* 0x0000000625387290 */ /* 0x000fe2000fffe0ff */
[----:B------:R-:W-:Y:S11]  /*29a0*/  BRA.U UP1, `(.L_x_43) ;  /* 0xfffffff101547547 */ /* 0x000ff6000b83ffff */
[----:B------:R-:W-:Y:S01]  /*29b0*/  UIADD3 UR15, UPT, UPT, UR15, 0xc0, URZ ;  /* 0x000000c00f0f7890 */ /* 0x000fe2000fffe0ff */
[----:B------:R-:W-:-:S03]  /*29c0*/  SHF.L.U32 R3, R12, 0x1f, RZ ;  /* 0x0000001f0c037819 */ /* 0x000fc600000006ff */
[----:B------:R-:W-:-:S09]  /*29d0*/  ULEA UR4, UR13, UR15, 0x3 ;  /* 0x0000000f0d047291 */ /* 0x000fd2000f8e18ff */
[----:B------:R-:W2:Y:S02]  /*29e0*/  SYNCS.PHASECHK.TRANS64.TRYWAIT P0, [UR4], R3 ;  /* 0x00000003ff0075a7 */ /* 0x000ea40008001104 */
[----:B--2---:R-:W-:Y:S05]  /*29f0*/  @!P0 BRA `(.L_x_44) ;  /* 0x0000007000e88947 */ /* 0x004fea0003800000 */
.L_x_145:
[----:B------:R-:W-:-:S04]  /*2a00*/  UIADD3 UR4, UPT, UPT, UR13, 0x1, URZ ;  /* 0x000000010d047890 */ /* 0x000fc8000fffe0ff */
[----:B------:R-:W-:-:S04]  /*2a10*/  UISETP.NE.AND UP0, UPT, UR4, 0x18, UPT ;  /* 0x000000180400788c */ /* 0x000fc8000bf05270 */
[----:B------:R-:W-:Y:S02]  /*2a20*/  USEL UR6, URZ, 0x1, UP0 ;  /* 0x00000001ff067887 */ /* 0x000fe40008000000 */
[----:B------:R-:W-:-:S04]  /*2a30*/  USEL UR4, UR4, URZ, UP0 ;  /* 0x000000ff04047287 */ /* 0x000fc80008000000 */
[----:B------:R-:W-:Y:S01]  /*2a40*/  ULEA UR5, UR4, UR15, 0x3 ;  /* 0x0000000f04057291 */ /* 0x000fe2000f8e18ff */
[----:B------:R-:W-:-:S04]  /*2a50*/  LOP3.LUT R2, R12, UR6, RZ, 0x3c, !PT ;  /* 0x000000060c027c12 */ /* 0x000fc8000f8e3cff */
[----:B-1----:R-:W-:-:S04]  /*2a60*/  SHF.L.U32 R3, R2, 0x1f, RZ ;  /* 0x0000001f02037819 */ /* 0x002fc800000006ff */
[----:B------:R-:W1:Y:S02]  /*2a70*/  SYNCS.PHASECHK.TRANS64.TRYWAIT P0, [UR5], R3 ;  /* 0x00000003ff0075a7 */ /* 0x000e640008001105 */
[----:B-1----:R-:W-:Y:S05]  /*2a80*/  @!P0 BRA `(.L_x_45) ;  /* 0x0000007000dc8947 */ /* 0x002fea0003800000 */
.L_x_147:
        /* <DEDUP_REMOVED lines=9> */
.L_x_149:
        /* <DEDUP_REMOVED lines=9> */
.L_x_151:
        /* <DEDUP_REMOVED lines=9> */
.L_x_153:
        /* <DEDUP_REMOVED lines=9> */
.L_x_155:
        /* <DEDUP_REMOVED lines=9> */
.L_x_157:
        /* <DEDUP_REMOVED lines=9> */
.L_x_159:
        /* <DEDUP_REMOVED lines=9> */
.L_x_161:
        /* <DEDUP_REMOVED lines=9> */
.L_x_163:
        /* <DEDUP_REMOVED lines=9> */
.L_x_165:
        /* <DEDUP_REMOVED lines=9> */
.L_x_167:
        /* <DEDUP_REMOVED lines=9> */
.L_x_169:
        /* <DEDUP_REMOVED lines=9> */
.L_x_171:
        /* <DEDUP_REMOVED lines=9> */
.L_x_173:
        /* <DEDUP_REMOVED lines=9> */
.L_x_175:
        /* <DEDUP_REMOVED lines=9> */
.L_x_177:
        /* <DEDUP_REMOVED lines=9> */
.L_x_179:
        /* <DEDUP_REMOVED lines=9> */
.L_x_181:
        /* <DEDUP_REMOVED lines=9> */
.L_x_183:
        /* <DEDUP_REMOVED lines=9> */
.L_x_185:
        /* <DEDUP_REMOVED lines=9> */
.L_x_187:
        /* <DEDUP_REMOVED lines=9> */
.L_x_189:
[----:B------:R-:W-:-:S04]  /*3660*/  UIADD3 UR4, UPT, UPT, UR4, 0x1, URZ ;  /* 0x0000000104047890 */ /* 0x000fc8000fffe0ff */
[----:B------:R-:W-:-:S04]  /*3670*/  UISETP.NE.AND UP0, UPT, UR4, 0x18, UPT ;  /* 0x000000180400788c */ /* 0x000fc8000bf05270 */
[----:B------:R-:W-:Y:S02]  /*3680*/  USEL UR5, URZ, 0x1, UP0 ;  /* 0x00000001ff057887 */ /* 0x000fe40008000000 */
[----:B------:R-:W-:-:S04]  /*3690*/  USEL UR4, UR4, URZ, UP0 ;  /* 0x000000ff04047287 */ /* 0x000fc80008000000 */
[----:B------:R-:W-:Y:S01]  /*36a0*/  ULEA UR4, UR4, UR15, 0x3 ;  /* 0x0000000f04047291 */ /* 0x000fe2000f8e18ff */
[----:B-1----:R-:W-:-:S04]  /*36b0*/  LOP3.LUT R3, R2, UR5, RZ, 0x3c, !PT ;  /* 0x0000000502037c12 */ /* 0x002fc8000f8e3cff */
[----:B------:R-:W-:Y:S01]  /*36c0*/  SHF.L.U32 R3, R3, 0x1f, RZ ;  /* 0x0000001f03037819 */ /* 0x000fe200000006ff */
[----:B------:R-:W-:-:S07]  /*36d0*/  IMAD.U32 R0, RZ, RZ, UR4 ;  /* 0x00000004ff007e24 */ /* 0x000fce000f8e00ff */
.L_x_67:
[----:B-1----:R1:W2:Y:S02]  /*36e0*/  SYNCS.PHASECHK.TRANS64.TRYWAIT P0, [R0+URZ], R3 ;  /* 0x00000003000075a7 */ /* 0x0022a400080011ff */
[----:B--2---:R-:W-:Y:S05]  /*36f0*/  @!P0 NANOSLEEP.SYNCS 0x989680 ;  /* 0x009896800000895d */ /* 0x004fea0003900000 */
[----:B------:R-:W2:Y:S02]  /*3700*/  @!P0 SYNCS.PHASECHK.TRANS64 P0, [R0+URZ], R3 ;  /* 0x00000003000085a7 */ /* 0x000ea400080010ff */
[----:B--23--:R-:W-:Y:S05]  /*3710*/  @P0 EXIT ;  /* 0x000000000000094d */ /* 0x00cfea0003800000 */
[----:B------:R-:W-:Y:S05]  /*3720*/  BRA `(.L_x_67) ;  /* 0xfffffffc00ec7947 */ /* 0x000fea000383ffff */
.L_x_23:
[----:B------:R-:W-:-:S04]  /*3730*/  UISETP.NE.AND UP0, UPT, UR44, URZ, UPT ;  /* 0x000000ff2c00728c */ /* 0x000fc8000bf05270 */
[----:B------:R-:W-:-:S09]  /*3740*/  UISETP.NE.OR UP0, UPT, UR20, 0x1, UP0 ;  /* 0x000000011400788c */ /* 0x000fd20008705670 */
[----:B------:R-:W-:Y:S05]  /*3750*/  BRA.U UP0, `(.L_x_68) ;  /* 0x0000000500487547 */ /* 0x000fea000b800000 */
[----:B------:R-:W-:Y:S01]  /*3760*/  ISETP.GE.U32.AND P2, PT, R0, 0x2, PT ;  /* 0x000000020000780c */ /* 0x000fe20003f46070 */
[----:B------:R-:W-:Y:S01]  /*3770*/  IMAD.MOV.U32 R12, RZ, RZ, 0x1 ;  /* 0x00000001ff0c7424 */ /* 0x000fe200078e00ff */
[----:B------:R-:W-:Y:S02]  /*3780*/  CS2R R10, SRZ ;  /* 0x00000000000a7805 */ /* 0x000fe4000001ff00 */
[----:B------:R-:W-:Y:S01]  /*3790*/  CS2R R8, SRZ ;  /* 0x0000000000087805 */ /* 0x000fe2000001ff00 */
[----:B------:R-:W-:Y:S01]  /*37a0*/  UMOV UR4, 0x400 ;  /* 0x0000040000047882 */ /* 0x000fe20000000000 */
[----:B------:R-:W-:Y:S01]  /*37b0*/  UMOV UR5, URZ ;  /* 0x000000ff00057c82 */ /* 0x000fe20008000000 */
[----:B------:R-:W-:-:S12]  /*37c0*/  ULEA UR44, UR44, UR4, 0x18 ;  /* 0x000000042c2c7291 */ /* 0x000fd8000f8ec0ff */
.L_x_72:
[----:B------:R-:W-:Y:S02]  /*37d0*/  LEA R2, R8, UR44, 0x3 ;  /* 0x0000002c08027c11 */ /* 0x000fe4000f8e18ff */
[----:B------:R-:W-:-:S03]  /*37e0*/  SHF.L.U32 R5, R9, 0x1f, RZ ;  /* 0x0000001f09057819 */ /* 0x000fc600000006ff */
[----:B------:R-:W-:Y:S01]  /*37f0*/  VIADD R4, R2, 0x220 ;  /* 0x0000022002047836 */ /* 0x000fe20000000000 */
[----:B------:R-:W1:Y:S02]  /*3800*/  SYNCS.PHASECHK.TRANS64.TRYWAIT P0, [R2+URZ+0x210], R5 ;  /* 0x00021005020075a7 */ /* 0x000e6400080011ff */
[----:B-1----:R-:W-:Y:S05]  /*3810*/  @!P0 BRA `(.L_x_69) ;  /* 0x0000006c00888947 */ /* 0x002fea0003800000 */
.L_x_190:
[----:B------:R-:W-:Y:S01]  /*3820*/  ULEA UR4, UR5, UR44, 0x3 ;  /* 0x0000002c05047291 */ /* 0x000fe2000f8e18ff */
[----:B------:R-:W-:Y:S02]  /*3830*/  PRMT R4, RZ, 0x654, R4 ;  /* 0x00000654ff047816 */ /* 0x000fe40000000004 */
[----:B-1----:R-:W-:Y:S01]  /*3840*/  SHF.L.U32 R5, R12, 0x1f, RZ ;  /* 0x0000001f0c057819 */ /* 0x002fe200000006ff */
[----:B------:R-:W-:Y:S01]  /*3850*/  UIADD3 UR6, UPT, UPT, UR4, 0x1b0, URZ ;  /* 0x000001b004067890 */ /* 0x000fe2000fffe0ff */
[----:B------:R1:W-:Y:S05]  /*3860*/  SYNCS.ARRIVE.TRANS64.RED.A1T0 RZ, [R4+URZ], RZ ;  /* 0x000000ff04ff79a7 */ /* 0x0003ea00081004ff */
[----:B------:R-:W-:Y:S01]  /*3870*/  IMAD.U32 R7, RZ, RZ, UR6 ;  /* 0x00000006ff077e24 */ /* 0x000fe2000f8e00ff */
[----:B------:R-:W2:Y:S04]  /*3880*/  SYNCS.PHASECHK.TRANS64.TRYWAIT P0, [UR4+0x1c0], R5 ;  /* 0x0001c005ff0075a7 */ /* 0x000ea80008001104 */
[----:B------:R-:W-:Y:S01]  /*3890*/  PRMT R6, R0, 0x654, R7 ;  /* 0x0000065400067816 */ /* 0x000fe20000000007 */
[----:B-1----:R-:W-:Y:S01]  /*38a0*/  @!P2 IMAD.MOV.U32 R4, RZ, RZ, 0x10 ;  /* 0x00000010ff04a424 */ /* 0x002fe200078e00ff */
[----:B--2---:R-:W-:Y:S06]  /*38b0*/  @!P0 BRA `(.L_x_70) ;  /* 0x0000006c00748947 */ /* 0x004fec0003800000 */
.L_x_192:
[----:B------:R-:W-:Y:S01]  /*38c0*/  ULEA UR6, UR5, UR44, 0x4 ;  /* 0x0000002c05067291 */ /* 0x000fe2000f8e20ff */
[----:B------:R-:W-:Y:S01]  /*38d0*/  SEL R3, R6, R3, !P2 ;  /* 0x0000000306037207 */ /* 0x000fe20005000000 */
[----:B------:R-:W-:Y:S01]  /*38e0*/  UIADD3 UR7, UPT, UPT, UR4, 0x1b0, URZ ;  /* 0x000001b004077890 */ /* 0x000fe2000fffe0ff */
[----:B-1----:R-:W-:Y:S01]  /*38f0*/  LEA R2, R11, UR44, 0x3 ;  /* 0x0000002c0b027c11 */ /* 0x002fe2000f8e18ff */
[----:B------:R-:W-:Y:S01]  /*3900*/  UIADD3 UR6, UPT, UPT, UR6, 0x240, URZ ;  /* 0x0000024006067890 */ /* 0x000fe2000fffe0ff */
[----:B------:R-:W-:Y:S01]  /*3910*/  SHF.L.U32 R5, R10, 0x1f, RZ ;  /* 0x0000001f0a057819 */ /* 0x000fe200000006ff */
[----:B------:R1:W-:Y:S01]  /*3920*/  @!P2 SYNCS.ARRIVE.TRANS64.RED RZ, [R3+URZ], R4 ;  /* 0x0000000403ffa9a7 */ /* 0x0003e200080004ff */
[----:B------:R-:W-:Y:S01]  /*3930*/  UIADD3 UR4, UPT, UPT, UR5, 0x1, URZ ;  /* 0x0000000105047890 */ /* 0x000fe2000fffe0ff */
[----:B------:R-:W-:-:S03]  /*3940*/  VIADD R8, R8, 0x1 ;  /* 0x0000000108087836 */ /* 0x000fc60000000000 */
[----:B------:R-:W-:Y:S02]  /*3950*/  UISETP.NE.AND UP0, UPT, UR4, 0x2, UPT ;  /* 0x000000020400788c */ /* 0x000fe4000bf05270 */
[----:B------:R-:W-:Y:S06]  /*3960*/  UGETNEXTWORKID.BROADCAST [UR6], [UR7] ;  /* 0x00000000060073ca */ /* 0x000fec0008000100 */
[----:B------:R-:W-:Y:S01]  /*3970*/  USEL UR6, URZ, 0x1, UP0 ;  /* 0x00000001ff067887 */ /* 0x000fe20008000000 */
[----:B------:R-:W-:Y:S01]  /*3980*/  ISETP.NE.AND P0, PT, R8, 0x2, PT ;  /* 0x000000020800780c */ /* 0x000fe20003f05270 */
[----:B------:R-:W-:Y:S01]  /*3990*/  USEL UR5, UR4, URZ, UP0 ;  /* 0x000000ff04057287 */ /* 0x000fe20008000000 */
[----:B------:R-:W2:Y:S03]  /*39a0*/  SYNCS.PHASECHK.TRANS64.TRYWAIT P1, [R2+URZ+0x1b0], R5 ;  /* 0x0001b005020075a7 */ /* 0x000ea600080211ff */
[----:B------:R-:W-:Y:S01]  /*39b0*/  LOP3.LUT R12, R12, UR6, RZ, 0x3c, !PT ;  /* 0x000000060c0c7c12 */ /* 0x000fe2000f8e3cff */
[----:B-12---:R-:W-:Y:S07]  /*39c0*/  @!P1 BRA `(.L_x_71) ;  /* 0x0000006c00489947 */ /* 0x006fee0003800000 */
.L_x_193:
[C---:B------:R-:W-:Y:S01]  /*39d0*/  LEA R4, R11.reuse, UR44, 0x4 ;  /* 0x0000002c0b047c11 */ /* 0x040fe2000f8e20ff */
[----:B-1----:R-:W-:Y:S01]  /*39e0*/  VIADD R2, R2, 0x1c0 ;  /* 0x000001c002027836 */ /* 0x002fe20000000000 */
[----:B------:R-:W-:Y:S01]  /*39f0*/  SEL R8, R8, RZ, P0 ;  /* 0x000000ff08087207 */ /* 0x000fe20000000000 */
[----:B------:R-:W-:-:S03]  /*3a00*/  VIADD R11, R11, 0x1 ;  /* 0x000000010b0b7836 */ /* 0x000fc60000000000 */
[----:B------:R-:W1:Y:S01]  /*3a10*/  LDS.128 R4, [R4+0x240] ;  /* 0x0002400004047984 */ /* 0x000e620000000c00 */
[----:B------:R-:W-:Y:S02]  /*3a20*/  PRMT R2, RZ, 0x654, R2 ;  /* 0x00000654ff027816 */ /* 0x000fe40000000002 */
[C---:B------:R-:W-:Y:S01]  /*3a30*/  ISETP.NE.AND P1, PT, R11.reuse, 0x2, PT ;  /* 0x000000020b00780c */ /* 0x040fe20003f25270 */
[----:B------:R-:W-:Y:S01]  /*3a40*/  @!PT LDS RZ, [RZ] ;  /* 0x00000000fffff984 */ /* 0x000fe20000000800 */
[----:B------:R-:W-:Y:S01]  /*3a50*/  @!PT LDS RZ, [RZ] ;  /* 0x00000000fffff984 */ /* 0x000fe20000000800 */
[----:B------:R-:W-:Y:S01]  /*3a60*/  @!PT LDS RZ, [RZ] ;  /* 0x00000000fffff984 */ /* 0x000fe20000000800 */
[----:B------:R-:W-:Y:S01]  /*3a70*/  @!PT LDS RZ, [RZ] ;  /* 0x00000000fffff984 */ /* 0x000fe20000000800 */
[----:B------:R2:W-:Y:S06]  /*3a80*/  MEMBAR.ALL.CTA ;  /* 0x0000000000007992 */ /* 0x0005ec0000008000 */
[----:B--2---:R-:W2:Y:S01]  /*3a90*/  FENCE.VIEW.ASYNC.S ;  /* 0x00000000000073c6 */ /* 0x004ea20000000000 */
[----:B------:R-:W-:Y:S01]  /*3aa0*/  SEL R11, R11, RZ, P1 ;  /* 0x000000ff0b0b7207 */ /* 0x000fe20000800000 */
[----:B--2---:R2:W-:Y:S01]  /*3ab0*/  SYNCS.ARRIVE.TRANS64.RED.A1T0 RZ, [R2+URZ], RZ ;  /* 0x000000ff02ff79a7 */ /* 0x0045e200081004ff */
[----:B-1----:R-:W-:-:S02]  /*3ac0*/  LOP3.LUT P3, RZ, R6, 0x1, RZ, 0xc0, !PT ;  /* 0x0000000106ff7812 */ /* 0x002fc4000786c0ff */
[----:B------:R-:W-:-:S04]  /*3ad0*/  SEL R5, RZ, 0x1, P1 ;  /* 0x00000001ff057807 */ /* 0x000fc80000800000 */
[----:B------:R-:W-:Y:S02]  /*3ae0*/  LOP3.LUT R10, R10, R5, RZ, 0x3c, !PT ;  /* 0x000000050a0a7212 */ /* 0x000fe400078e3cff */
[----:B--2---:R-:W-:-:S04]  /*3af0*/  SEL R2, RZ, 0x1, P0 ;  /* 0x00000001ff027807 */ /* 0x004fc80000000000 */
[----:B------:R-:W-:Y:S01]  /*3b00*/  LOP3.LUT R9, R9, R2, RZ, 0x3c, !PT ;  /* 0x0000000209097212 */ /* 0x000fe200078e3cff */
[----:B------:R-:W-:Y:S06]  /*3b10*/  @P3 BRA `(.L_x_72) ;  /* 0xfffffffc002c3947 */ /* 0x000fec000383ffff */
[----:B------:R-:W-:Y:S01]  /*3b20*/  ULEA UR4, UR5, UR44, 0x3 ;  /* 0x0000002c05047291 */ /* 0x000fe2000f8e18ff */
[----:B------:R-:W-:-:S08]  /*3b30*/  SHF.L.U32 R3, R12, 0x1f, RZ ;  /* 0x0000001f0c037819 */ /* 0x000fd000000006ff */
[----:B------:R-:W1:Y:S02]  /*3b40*/  SYNCS.PHASECHK.TRANS64 P0, [UR4+0x1c0], R3 ;  /* 0x0001c003ff0075a7 */ /* 0x000e640008001004 */
[----:B-1----:R-:W-:Y:S05]  /*3b50*/  @P0 BRA `(.L_x_73) ;  /* 0x0000000000080947 */ /* 0x002fea0003800000 */
[----:B------:R-:W1:Y:S02]  /*3b60*/  SYNCS.PHASECHK.TRANS64.TRYWAIT P0, [UR4+0x1c0], R3 ;  /* 0x0001c003ff0075a7 */ /* 0x000e640008001104 */
[----:B-1----:R-:W-:Y:S05]  /*3b70*/  @!P0 BRA `(.L_x_74) ;  /* 0x0000006800f08947 */ /* 0x002fea0003800000 */
.L_x_73:
[----:B------:R-:W-:-:S04]  /*3b80*/  UIADD3 UR6, UPT, UPT, UR5, 0x1, URZ ;  /* 0x0000000105067890 */ /* 0x000fc8000fffe0ff */
[----:B------:R-:W-:-:S04]  /*3b90*/  UISETP.NE.AND UP0, UPT, UR6, 0x2, UPT ;  /* 0x000000020600788c */ /* 0x000fc8000bf05270 */
[----:B------:R-:W-:Y:S02]  /*3ba0*/  USEL UR7, URZ, 0x1, UP0 ;  /* 0x00000001ff077887 */ /* 0x000fe40008000000 */
[----:B------:R-:W-:-:S04]  /*3bb0*/  USEL UR6, UR6, URZ, UP0 ;  /* 0x000000ff06067287 */ /* 0x000fc80008000000 */
[----:B------:R-:W-:Y:S01]  /*3bc0*/  ULEA UR6, UR6, UR44, 0x3 ;  /* 0x0000002c06067291 */ /* 0x000fe2000f8e18ff */
[----:B-1----:R-:W-:-:S04]  /*3bd0*/  LOP3.LUT R3, R12, UR7, RZ, 0x3c, !PT ;  /* 0x000000070c037c12 */ /* 0x002fc8000f8e3cff */
[----:B------:R-:W-:-:S04]  /*3be0*/  SHF.L.U32 R0, R3, 0x1f, RZ ;  /* 0x0000001f03007819 */ /* 0x000fc800000006ff */
[----:B------:R-:W1:Y:S02]  /*3bf0*/  SYNCS.PHASECHK.TRANS64 P0, [UR6+0x1c0], R0 ;  /* 0x0001c000ff0075a7 */ /* 0x000e640008001006 */
[----:B-1----:R-:W-:Y:S05]  /*3c00*/  @P0 EXIT ;  /* 0x000000000000094d */ /* 0x002fea0003800000 */
[----:B------:R-:W-:Y:S02]  /*3c10*/  SHF.L.U32 R3, R3, 0x1f, RZ ;  /* 0x0000001f03037819 */ /* 0x000fe400000006ff */
[----:B------:R-:W-:-:S07]  /*3c20*/  MOV R0, UR6 ;  /* 0x0000000600007c02 */ /* 0x000fce0008000f00 */
.L_x_75:
[----:B-1----:R1:W2:Y:S02]  /*3c30*/  SYNCS.PHASECHK.TRANS64.TRYWAIT P0, [R0+URZ+0x1c0], R3 ;  /* 0x0001c003000075a7 */ /* 0x0022a400080011ff */
[----:B--2---:R-:W-:Y:S05]  /*3c40*/  @!P0 NANOSLEEP.SYNCS 0x989680 ;  /* 0x009896800000895d */ /* 0x004fea0003900000 */
[----:B------:R-:W2:Y:S02]  /*3c50*/  @!P0 SYNCS.PHASECHK.TRANS64 P0, [R0+URZ+0x1c0], R3 ;  /* 0x0001c003000085a7 */ /* 0x000ea400080010ff */
[----:B--2---:R-:W-:Y:S05]  /*3c60*/  @P0 EXIT ;  /* 0x000000000000094d */ /* 0x004fea0003800000 */
[----:B------:R-:W-:Y:S05]  /*3c70*/  BRA `(.L_x_75) ;  /* 0xfffffffc00ec7947 */ /* 0x000fea000383ffff */
.L_x_68:
[----:B------:R-:W-:Y:S05]  /*3c80*/  BRA.U UP5, `(.L_x_76) ;  /* 0x0000000d057c7547 */ /* 0x000fea000b800000 */
[----:B------:R-:W-:Y:S01]  /*3c90*/  UMOV UR4, 0x40 ;  /* 0x0000004000047882 */ /* 0x000fe20000000000 */
[----:B------:R-:W-:Y:S01]  /*3ca0*/  NOP ;  /* 0x0000000000007918 */ /* 0x000fe20000000000 */
[----:B------:R-:W-:-:S03]  /*3cb0*/  ULEA UR5, UR44, UR4, 0x18 ;  /* 0x000000042c057291 */ /* 0x000fc6000f8ec0ff */
[----:B------:R-:W-:Y:S02]  /*3cc0*/  UMOV UR4, 0x400 ;  /* 0x0000040000047882 */ /* 0x000fe40000000000 */
[----:B------:R-:W-:-:S04]  /*3cd0*/  ULEA UR44, UR44, UR4, 0x18 ;  /* 0x000000042c2c7291 */ /* 0x000fc8000f8ec0ff */
[----:B------:R-:W1:Y:S02]  /*3ce0*/  LDS.U8 R0, [UR5+0x1c] ;  /* 0x00001c05ff007984 */ /* 0x000e640008000000 */
[----:B-1----:R-:W-:-:S13]  /*3cf0*/  ISETP.NE.AND P0, PT, R0, RZ, PT ;  /* 0x000000ff0000720c */ /* 0x002fda0003f05270 */
[----:B------:R-:W-:Y:S05]  /*3d00*/  @P0 BRA `(.L_x_77) ;  /* 0x0000000000580947 */ /* 0x000fea0003800000 */
[----:B------:R-:W-:-:S13]  /*3d10*/  ELECT P0, URZ, PT ;  /* 0x0000000000ff782f */ /* 0x000fda0003800000 */
[----:B------:R-:W-:Y:S05]  /*3d20*/  @!P0 BRA `(.L_x_78) ;  /* 0x0000000000608947 */ /* 0x000fea0003800000 */
[----:B------:R-:W-:Y:S01]  /*3d30*/  UMOV UR4, 0x10 ;  /* 0x0000001000047882 */ /* 0x000fe20000000000 */
[----:B------:R-:W-:Y:S01]  /*3d40*/  HFMA2 R0, -RZ, RZ, 0, 5.9604644775390625e-08 ;  /* 0x00000001ff007431 */ /* 0x000fe200000001ff */
[----:B------:R-:W-:-:S03]  /*3d50*/  MOV R3, 0xffff ;  /* 0x0000ffff00037802 */ /* 0x000fc60000000f00 */
[----:B------:R-:W-:Y:S04]  /*3d60*/  DEPBAR.LE SB1, 0x36 ;  /* 0x00009d800000791a */ /* 0x000fe80000000000 */
[----:B------:R-:W1:Y:S02]  /*3d70*/  UTCATOMSWS.FIND_AND_SET.ALIGN UP0, UR4, UR4 ;  /* 0x00000004000475e3 */ /* 0x000e640008000800 */
[----:B-1----:R-:W-:Y:S01]  /*3d80*/  MOV R4, UR4 ;  /* 0x0000000400047c02 */ /* 0x002fe20008000f00 */
[----:B------:R-:W-:Y:S06]  /*3d90*/  BRA.U UP0, `(.L_x_79) ;  /* 0x0000000100187547 */ /* 0x000fec000b800000 */
.L_x_80:
[----:B------:R-:W-:Y:S05]  /*3da0*/  NANOSLEEP 0x64 ;  /* 0x000000640000795d */ /* 0x000fea0003800000 */
[----:B------:R-:W-:-:S05]  /*3db0*/  UMOV UR4, 0x10 ;  /* 0x0000001000047882 */ /* 0x000fca0000000000 */
[----:B------:R-:W-:Y:S04]  /*3dc0*/  DEPBAR.LE SB1, 0x36 ;  /* 0x00009d800000791a */ /* 0x000fe80000000000 */
[----:B------:R-:W1:Y:S02]  /*3dd0*/  UTCATOMSWS.FIND_AND_SET.ALIGN UP0, UR4, UR4 ;  /* 0x00000004000475e3 */ /* 0x000e640008000800 */
[----:B-1----:R-:W-:Y:S01]  /*3de0*/  MOV R4, UR4 ;  /* 0x0000000400047c02 */ /* 0x002fe20008000f00 */
[----:B------:R-:W-:Y:S05]  /*3df0*/  BRA.U !UP0, `(.L_x_80) ;  /* 0xfffffffd08e87547 */ /* 0x000fea000b83ffff */
.L_x_79:
[-C--:B------:R-:W-:Y:S02]  /*3e00*/  SHF.L.U32 R3, R3, R4.reuse, RZ ;  /* 0x0000000403037219 */ /* 0x080fe400000006ff */
[----:B------:R-:W-:Y:S01]  /*3e10*/  SHF.L.U32 R0, R0, R4, RZ ;  /* 0x0000000400007219 */ /* 0x000fe200000006ff */
[----:B------:R-:W-:Y:S02]  /*3e20*/  IMAD.SHL.U32 R4, R4, 0x20, RZ ;  /* 0x0000002004047824 */ /* 0x000fe400078e00ff */
[----:B------:R1:W-:Y:S04]  /*3e30*/  ATOMS.OR RZ, [UR5+0x14], R3 ;  /* 0x00001403ffff798c */ /* 0x0003e8000b000005 */
[----:B------:R1:W-:Y:S04]  /*3e40*/  ATOMS.OR RZ, [UR5+0x18], R0 ;  /* 0x00001800ffff798c */ /* 0x0003e8000b000005 */
[----:B------:R1:W-:Y:S01]  /*3e50*/  STS [UR44+0x260], R4 ;  /* 0x00026004ff007988 */ /* 0x0003e2000800082c */
[----:B------:R-:W-:Y:S05]  /*3e60*/  BRA `(.L_x_78) ;  /* 0x0000000000107947 */ /* 0x000fea0003800000 */
.L_x_77:
[----:B------:R-:W-:Y:S02]  /*3e70*/  MOV R0, 0xffffffff ;  /* 0xffffffff00007802 */ /* 0x000fe40000000f00 */
[----:B------:R-:W-:-:S03]  /*3e80*/  MOV R4, 0x3eb0 ;  /* 0x00003eb000047802 */ /* 0x000fc60000000f00 */
[----:B------:R1:W-:Y:S04]  /*3e90*/  STS [UR44+0x260], R0 ;  /* 0x00026000ff007988 */ /* 0x0003e8000800082c */
[----:B-1---5:R-:W-:Y:S05]  /*3ea0*/  CALL.REL.NOINC `($__internal_1_$__cuda_sm10x_tcgen05_guardrail_trap_phase_invalid_during_alloc) ;  /* 0x0000006c00847944 */ /* 0x022fea0003c00000 */
.L_x_78:
[----:B------:R-:W-:Y:S05]  /*3eb0*/  WARPSYNC.ALL ;  /* 0x0000000000007948 */ /* 0x000fea0003800000 */
[----:B------:R-:W2:Y:S01]  /*3ec0*/  S2UR UR4, SR_CgaCtaId ;  /* 0x00000000000479c3 */ /* 0x000ea20000008800 */
[----:B------:R-:W-:Y:S01]  /*3ed0*/  UMOV UR14, 0x400 ;  /* 0x00000400000e7882 */ /* 0x000fe20000000000 */
[----:B------:R-:W-:-:S06]  /*3ee0*/  NOP ;  /* 0x0000000000007918 */ /* 0x000fcc0000000000 */
[----:B------:R-:W-:Y:S06]  /*3ef0*/  BAR.ARV 0x6, 0xa0 ;  /* 0x0182800000007b1d */ /* 0x000fec0000002000 */
[----:B------:R-:W3:Y:S01]  /*3f00*/  LDCU UR5, c[0x0][0x38c] ;  /* 0x00007180ff0577ac */ /* 0x000ee20008000800 */
[----:B------:R-:W-:Y:S01]  /*3f10*/  LOP3.LUT R2, R2, 0xffff, RZ, 0xc0, !PT ;  /* 0x0000ffff02027812 */ /* 0x000fe200078ec0ff */
[----:B------:R-:W-:Y:S01]  /*3f20*/  IMAD.MOV.U32 R11, RZ, RZ, 0x1 ;  /* 0x00000001ff0b7424 */ /* 0x000fe200078e00ff */
[----:B------:R-:W-:Y:S01]  /*3f30*/  CS2R R8, SRZ ;  /* 0x0000000000087805 */ /* 0x000fe2000001ff00 */
[----:B------:R-:W4:Y:S01]  /*3f40*/  LDCU UR8, c[0x0][0x38c] ;  /* 0x00007180ff0877ac */ /* 0x000f220008000800 */
[----:B------:R-:W-:Y:S01]  /*3f50*/  R2UR UR16, R2 ;  /* 0x00000000021072ca */ /* 0x000fe200000e0000 */
[----:B------:R-:W-:Y:S01]  /*3f60*/  IMAD.MOV.U32 R10, RZ, RZ, RZ ;  /* 0x000000ffff0a7224 */ /* 0x000fe200078e00ff */
[----:B------:R-:W-:Y:S01]  /*3f70*/  UMOV UR18, URZ ;  /* 0x000000ff00127c82 */ /* 0x000fe20008000000 */
[----:B------:R-:W-:Y:S01]  /*3f80*/  UMOV UR11, URZ ;  /* 0x000000ff000b7c82 */ /* 0x000fe20008000000 */
[----:B--2---:R-:W-:Y:S01]  /*3f90*/  ULEA UR14, UR4, UR14, 0x18 ;  /* 0x0000000e040e7291 */ /* 0x004fe2000f8ec0ff */
[----:B------:R-:W-:Y:S01]  /*3fa0*/  UMOV UR20, 0x0 ;  /* 0x0000000000147882 */ /* 0x000fe20000000000 */
[----:B------:R-:W-:-:S02]  /*3fb0*/  UMOV UR21, 0x42c0490 ;  /* 0x042c049000157882 */ /* 0x000fc40000000000 */
[----:B------:R-:W-:Y:S02]  /*3fc0*/  UIADD3 UR6, UPT, UPT, UR14, 0xb400, URZ ;  /* 0x0000b4000e067890 */ /* 0x000fe4000fffe0ff */
[----:B------:R-:W-:Y:S02]  /*3fd0*/  UIADD3 UR7, UPT, UPT, UR14, 0x17400, URZ ;  /* 0x000174000e077890 */ /* 0x000fe4000fffe0ff */
[----:B---3--:R-:W-:Y:S01]  /*3fe0*/  UIADD3 UR5, UPT, UPT, UR5, 0xf, URZ ;  /* 0x0000000f05057890 */ /* 0x008fe2000fffe0ff */
[----:B-1----:R-:W1:Y:S01]  /*3ff0*/  LDS R0, [UR14+0x260] ;  /* 0x0002600eff007984 */ /* 0x002e620008000800 */
[----:B------:R-:W-:Y:S02]  /*4000*/  USHF.R.U32.HI UR6, URZ, 0x4, UR6 ;  /* 0x00000004ff067899 */ /* 0x000fe40008011606 */
[----:B------:R-:W-:Y:S02]  /*4010*/  USHF.R.S32.HI UR4, URZ, 0x1f, UR5 ;  /* 0x0000001fff047899 */ /* 0x000fe40008011405 */
[----:B------:R-:W-:-:S02]  /*4020*/  ULOP3.LUT UR6, UR6, 0x3fff, URZ, 0xc0, !UPT ;  /* 0x00003fff06067892 */ /* 0x000fc4000f8ec0ff */
[----:B------:R-:W-:Y:S02]  /*4030*/  ULEA.HI UR4, UR4, UR5, URZ, 0x4 ;  /* 0x0000000504047291 */ /* 0x000fe4000f8f20ff */
[----:B------:R-:W-:Y:S02]  /*4040*/  USHF.R.U32.HI UR5, URZ, 0x4, UR7 ;  /* 0x00000004ff057899 */ /* 0x000fe40008011607 */
[----:B------:R-:W-:Y:S02]  /*4050*/  USHF.R.S32.HI UR22, URZ, 0x4, UR4 ;  /* 0x00000004ff167899 */ /* 0x000fe40008011404 */
[----:B------:R-:W-:Y:S02]  /*4060*/  ULOP3.LUT UR4, UR5, 0x3fff, URZ, 0xc0, !UPT ;  /* 0x00003fff05047892 */ /* 0x000fe4000f8ec0ff */
[----:B------:R-:W-:Y:S02]  /*4070*/  UISETP.LT.AND UP0, UPT, UR22, 0x1, UPT ;  /* 0x000000011600788c */ /* 0x000fe4000bf01270 */
[----:B------:R-:W-:-:S02]  /*4080*/  ULOP3.LUT UR17, UR6, 0x10000, URZ, 0xfc, !UPT ;  /* 0x0001000006117892 */ /* 0x000fc4000f8efcff */
[----:B------:R-:W-:Y:S02]  /*4090*/  USEL UR23, UR22, 0x1, !UP0 ;  /* 0x0000000116177887 */ /* 0x000fe4000c000000 */
[----:B------:R-:W-:Y:S02]  /*40a0*/  ULOP3.LUT UR4, UR4, 0x10000, URZ, 0xfc, !UPT ;  /* 0x0001000004047892 */ /* 0x000fe4000f8efcff */
[----:B------:R-:W-:Y:S02]  /*40b0*/  UIADD3 UR23, UPT, UPT, -UR23, URZ, URZ ;  /* 0x000000ff17177290 */ /* 0x000fe4000fffe1ff */
[----:B----4-:R-:W-:Y:S01]  /*40c0*/  UISETP.GE.AND UP4, UPT, UR8, 0x1, UPT ;  /* 0x000000010800788c */ /* 0x010fe2000bf86270 */
[----:B-1----:R-:W-:-:S15]  /*40d0*/  R2UR UR24, R0 ;  /* 0x00000000001872ca */ /* 0x002fde00000e0000 */
.L_x_87:
[----:B------:R-:W-:Y:S02]  /*40e0*/  LEA R0, R10, UR14, 0x3 ;  /* 0x0000000e0a007c11 */ /* 0x000fe4000f8e18ff */
[----:B------:R-:W-:Y:S02]  /*40f0*/  SHF.L.U32 R5, R9, 0x1f, RZ ;  /* 0x0000001f09057819 */ /* 0x000fe400000006ff */
[----:B------:R-:W-:Y:S01]  /*4100*/  PLOP3.LUT P0, PT, PT, PT, UP4, 0x80, 0x8 ;  /* 0x000000000008781c */ /* 0x000fe20003f0f048 */
[----:B------:R-:W-:Y:S01]  /*4110*/  VIADD R3, R0, 0x1c0 ;  /* 0x000001c000037836 */ /* 0x000fe20000000000 */
[----:B-1----:R-:W1:Y:S02]  /*4120*/  SYNCS.PHASECHK.TRANS64.TRYWAIT P1, [R0+URZ+0x1b0], R5 ;  /* 0x0001b005000075a7 */ /* 0x002e6400080211ff */
[----:B-1-3--:R-:W-:Y:S09]  /*4130*/  @!P1 BRA `(.L_x_81) ;  /* 0x0000006400989947 */ /* 0x00aff20003800000 */
.L_x_195:
[----:B------:R-:W-:Y:S01]  /*4140*/  LEA R4, R10, UR14, 0x4 ;  /* 0x0000000e0a047c11 */ /* 0x000fe2000f8e20ff */
[----:B------:R-:W-:Y:S01]  /*4150*/  @UP4 ULEA UR5, UR11, UR14, 0x3 ;  /* 0x0000000e0b054291 */ /* 0x000fe2000f8e18ff */
[----:B------:R-:W-:Y:S01]  /*4160*/  PLOP3.LUT P2, PT, PT, PT, PT, 0x80, 0x8 ;  /* 0x000000000008781c */ /* 0x000fe20003f4f070 */
[----:B------:R-:W-:Y:S01]  /*4170*/  ULEA UR19, UR18, UR14, 0x3 ;  /* 0x0000000e12137291 */ /* 0x000fe2000f8e18ff */
[----:B------:R-:W-:Y:S02]  /*4180*/  PRMT R3, RZ, 0x654, R3 ;  /* 0x00000654ff037816 */ /* 0x000fe40000000003 */
[----:B-1----:R-:W1:Y:S01]  /*4190*/  LDS.128 R4, [R4+0x240] ;  /* 0x0002400004047984 */ /* 0x002e620000000c00 */
[----:B------:R-:W-:Y:S02]  /*41a0*/  @P0 SHF.L.U32 R2, R8, 0x1f, RZ ;  /* 0x0000001f08020819 */ /* 0x000fe400000006ff */
[----:B------:R-:W-:Y:S01]  /*41b0*/  SHF.L.U32 R0, R11, 0x1f, RZ ;  /* 0x0000001f0b007819 */ /* 0x000fe200000006ff */
[----:B------:R-:W-:Y:S01]  /*41c0*/  @!PT LDS RZ, [RZ] ;  /* 0x00000000fffff984 */ /* 0x000fe20000000800 */
[----:B------:R-:W-:Y:S01]  /*41d0*/  @!PT LDS RZ, [RZ] ;  /* 0x00000000fffff984 */ /* 0x000fe20000000800 */
[----:B------:R-:W-:Y:S01]  /*41e0*/  @!PT LDS RZ, [RZ] ;  /* 0x00000000fffff984 */ /* 0x000fe20000000800 */
[----:B------:R-:W-:Y:S01]  /*41f0*/  @!PT LDS RZ, [RZ] ;  /* 0x00000000fffff984 */ /* 0x000fe20000000800 */
[----:B------:R2:W-:Y:S06]  /*4200*/  MEMBAR.ALL.CTA ;  /* 0x0000000000007992 */ /* 0x0005ec0000008000 */
[----:B--2---:R-:W2:Y:S02]  /*4210*/  FENCE.VIEW.ASYNC.S ;  /* 0x00000000000073c6 */ /* 0x004ea40000000000 */
[----:B--2---:R2:W-:Y:S01]  /*4220*/  SYNCS.ARRIVE.TRANS64.RED.A1T0 RZ, [R3+URZ], RZ ;  /* 0x000000ff03ff79a7 */ /* 0x0045e200081004ff */
[----:B------:R2:W3:Y:S01]  /*4230*/  @P0 SYNCS.PHASECHK.TRANS64.TRYWAIT P2, [UR5], R2 ;  /* 0x00000002ff0005a7 */ /* 0x0004e20008041105 */
[----:B-1----:R-:W-:Y:S01]  /*4240*/  LOP3.LUT P1, RZ, R6, 0x1, RZ, 0xc0, !PT ;  /* 0x0000000106ff7812 */ /* 0x002fe2000782c0ff */
[----:B------:R-:W1:Y:S02]  /*4250*/  SYNCS.PHASECHK.TRANS64.TRYWAIT P0, [UR19+0x1f0], R0 ;  /* 0x0001f000ff0075a7 */ /* 0x000e640008001113 */
[----:B-123--:R-:W-:Y:S10]  /*4260*/  @!P0 BRA `(.L_x_82) ;  /* 0x0000006400608947 */ /* 0x00eff40003800000 */
.L_x_197:
[----:B------:R-:W-:Y:S01]  /*4270*/  IADD3 R10, PT, PT, R10, 0x1, RZ ;  /* 0x000000010a0a7810 */ /* 0x000fe20007ffe0ff */
[----:B------:R-:W-:Y:S06]  /*4280*/  BRA.U !UP4, `(.L_x_83) ;  /* 0x000000010c9c7547 */ /* 0x000fec000b800000 */
[----:B------:R-:W-:Y:S02]  /*4290*/  ULEA.HI UR5, UR18, UR18, URZ, 0x1 ;  /* 0x0000001212057291 */ /* 0x000fe4000f8f08ff */
[----:B------:R-:W-:Y:S02]  /*42a0*/  UPLOP3.LUT UP2, UPT, UPT, UPT, UPT, 0x40, 0x4 ;  /* 0x000000000004789c */ /* 0x000fe40003f4e870 */
[----:B------:R-:W-:Y:S02]  /*42b0*/  USHF.R.U32.HI UR6, URZ, 0x1, UR5 ;  /* 0x00000001ff067899 */ /* 0x000fe40008011605 */
[----:B------:R-:W-:Y:S02]  /*42c0*/  ULOP3.LUT UR15, UR5, 0xffe, URZ, 0xc0, !UPT ;  /* 0x00000ffe050f7892 */ /* 0x000fe4000f8ec0ff */
[----:B------:R-:W-:Y:S02]  /*42d0*/  UIMAD UR5, UR6, 0xb0, UR24 ;  /* 0x000000b0060578a4 */ /* 0x000fe4000f8e0218 */
[----:B------:R-:W-:Y:S01]  /*42e0*/  UIADD3 UR15, UPT, UPT, -UR15, UR18, URZ ;  /* 0x000000120f0f7290 */ /* 0x000fe2000fffe1ff */
[----:B------:R-:W-:Y:S01]  /*42f0*/  UMOV UR13, UR23 ;  /* 0x00000017000d7c82 */ /* 0x000fe20008000000 */
[----:B------:R-:W-:-:S02]  /*4300*/  UMOV UR12, UR22 ;  /* 0x00000016000c7c82 */ /* 0x000fc40008000000 */
[----:B------:R-:W-:-:S03]  /*4310*/  ULEA UR15, UR15, UR5, 0x14 ;  /* 0x000000050f0f7291 */ /* 0x000fc6000f8ea0ff */
[----:B------:R-:W-:-:S09]  /*4320*/  UMOV UR5, UR11 ;  /* 0x0000000b00057c82 */ /* 0x000fd20008000000 */
.L_x_86:
[----:B------:R-:W-:Y:S02]  /*4330*/  UIADD3 UR13, UPT, UPT, UR13, 0x1, URZ ;  /* 0x000000010d0d7890 */ /* 0x000fe4000fffe0ff */
[----:B--2---:R-:W-:Y:S02]  /*4340*/  ULEA UR7, UR5, UR14, 0x3 ;  /* 0x0000000e05077291 */ /* 0x004fe4000f8e18ff */
[----:B------:R-:W-:Y:S01]  /*4350*/  UISETP.NE.AND UP3, UPT, UR13, URZ, UPT ;  /* 0x000000ff0d00728c */ /* 0x000fe2000bf65270 */
[----:B---3--:R-:W-:Y:S10]  /*4360*/  @P2 BRA `(.L_x_84) ;  /* 0x00000000000c2947 */ /* 0x008ff40003800000 */
[----:B-1----:R-:W-:Y:S04]  /*4370*/  SHF.L.U32 R3, R8, 0x1f, RZ ;  /* 0x0000001f08037819 */ /* 0x002fe800000006ff */
[----:B------:R-:W1:Y:S02]  /*4380*/  SYNCS.PHASECHK.TRANS64.TRYWAIT P0, [UR7], R3 ;  /* 0x00000003ff0075a7 */ /* 0x000e640008001107 */
[----:B-1----:R-:W-:Y:S05]  /*4390*/  @!P0 BRA `(.L_x_85) ;  /* 0x00000064002c8947 */ /* 0x002fea0003800000 */
.L_x_84:
[----:B------:R-:W-:Y:S01]  /*43a0*/  UISETP.NE.AND UP0, UPT, UR12, 0x1, UPT ;  /* 0x000000010c00788c */ /* 0x000fe2000bf05270 */
[----:B------:R-:W-:Y:S01]  /*43b0*/  PLOP3.LUT P2, PT, PT, PT, PT, 0x80, 0x8 ;  /* 0x000000000008781c */ /* 0x000fe20003f4f070 */
[----:B------:R-:W-:Y:S02]  /*43c0*/  UIADD3 UR6, UPT, UPT, UR5, 0x1, URZ ;  /* 0x0000000105067890 */ /* 0x000fe4000fffe0ff */
[----:B------:R-:W-:Y:S02]  /*43d0*/  UIADD3 UR12, UPT, UPT, UR12, -0x1, URZ ;  /* 0xffffffff0c0c7890 */ /* 0x000fe4000fffe0ff */
[----:B------:R-:W-:Y:S01]  /*43e0*/  UISETP.NE.AND UP1, UPT, UR6, 0x18, UPT ;  /* 0x000000180600788c */ /* 0x000fe2000bf25270 */
[----:B------:R-:W-:Y:S01]  /*43f0*/  PLOP3.LUT P0, PT, PT, PT, UP0, 0x80, 0x8 ;  /* 0x000000000008781c */ /* 0x000fe20003f0f008 */
[----:B------:R-:W-:Y:S02]  /*4400*/  UMOV UR9, 0xc0004010 ;  /* 0xc000401000097882 */ /* 0x000fe40000000000 */
[----:B------:R-:W-:Y:S02]  /*4410*/  USEL UR8, URZ, 0x1, UP1 ;  /* 0x00000001ff087887 */ /* 0x000fe40008800000 */
[----:B------:R-:W-:Y:S02]  /*4420*/  USEL UR11, UR6, URZ, UP1 ;  /* 0x000000ff060b7287 */ /* 0x000fe40008800000 */
[----:B------:R-:W-:Y:S02]  /*4430*/  UIMAD UR6, UR5, 0x160, UR4 ;  /* 0x00000160050678a4 */ /* 0x000fe4000f8e0204 */
[----:B------:R-:W-:Y:S01]  /*4440*/  @UP0 ULEA UR10, UR11, UR14, 0x3 ;  /* 0x0000000e0b0a0291 */ /* 0x000fe2000f8e18ff */
[----:B------:R-:W-:Y:S01]  /*4450*/  LOP3.LUT R8, R8, UR8, RZ, 0x3c, !PT ;  /* 0x0000000808087c12 */ /* 0x000fe2000f8e3cff */
[----:B------:R-:W-:Y:S03]  /*4460*/  ULEA UR8, UR5, UR17, 0x7 ;  /* 0x0000001105087291 */ /* 0x000fe6000f8e38ff */
[----:B-1----:R-:W-:Y:S01]  /*4470*/  @P0 SHF.L.U32 R0, R8, 0x1f, RZ ;  /* 0x0000001f08000819 */ /* 0x002fe200000006ff */
[----:B------:R-:W-:Y:S03]  /*4480*/  UMOV UR5, UR11 ;  /* 0x0000000b00057c82 */ /* 0x000fe60008000000 */
[----:B------:R2:W3:Y:S01]  /*4490*/  @P0 SYNCS.PHASECHK.TRANS64.TRYWAIT P2, [UR10], R0 ;  /* 0x00000000ff0005a7 */ /* 0x0004e2000804110a */
[----:B------:R-:W-:Y:S03]  /*44a0*/  UIADD3 UR10, UPT, UPT, UR7, 0xc0, URZ ;  /* 0x000000c0070a7890 */ /* 0x000fe6000fffe0ff */
[----:B------:R-:W-:Y:S02]  /*44b0*/  UMOV UR7, 0xc0004010 ;  /* 0xc000401000077882 */ /* 0x000fe40000000000 */
[----:B------:R2:W-:Y:S01]  /*44c0*/  UTCHMMA gdesc[UR8], gdesc[UR6], tmem[UR15], tmem[UR20], idesc[UR21], UP2 ;  /* 0x00ff1406080075ea */ /* 0x0005e2000900000f */
[----:B------:R-:W-:Y:S03]  /*44d0*/  UPLOP3.LUT UP2, UPT, UPT, UPT, UPT, 0x80, 0x8 ;  /* 0x000000000008789c */ /* 0x000fe60003f4f070 */
[----:B------:R2:W-:Y:S01]  /*44e0*/  UTCBAR.MULTICAST [UR10], URZ, UR16 ;  /* 0x000000ff0a0073e9 */ /* 0x0005e20008000810 */
[----:B------:R-:W-:Y:S07]  /*44f0*/  BRA.U UP3, `(.L_x_86) ;  /* 0xfffffffd038c7547 */ /* 0x000fee000b83ffff */
.L_x_83:
[----:B------:R-:W-:Y:S01]  /*4500*/  UIADD3 UR5, UPT, UPT, UR18, 0x1, URZ ;  /* 0x0000000112057890 */ /* 0x000fe2000fffe0ff */
[C---:B------:R-:W-:Y:S01]  /*4510*/  ISETP.NE.AND P0, PT, R10.reuse, 0x2, PT ;  /* 0x000000020a00780c */ /* 0x040fe20003f05270 */
[----:B--2---:R-:W-:Y:S02]  /*4520*/  UIADD3 UR6, UPT, UPT, UR19, 0x1d0, URZ ;  /* 0x000001d013067890 */ /* 0x004fe4000fffe0ff */
[----:B------:R-:W-:Y:S01]  /*4530*/  UISETP.NE.AND UP0, UPT, UR5, 0x4, UPT ;  /* 0x000000040500788c */ /* 0x000fe2000bf05270 */
[----:B-1----:R-:W-:Y:S02]  /*4540*/  SEL R0, RZ, 0x1, P0 ;  /* 0x00000001ff007807 */ /* 0x002fe40000000000 */
[----:B------:R-:W-:Y:S01]  /*4550*/  SEL R10, R10, RZ, P0 ;  /* 0x000000ff0a0a7207 */ /* 0x000fe20000000000 */
[----:B------:R-:W-:Y:S01]  /*4560*/  USEL UR7, URZ, 0x1, UP0 ;  /* 0x00000001ff077887 */ /* 0x000fe20008000000 */
[----:B------:R-:W-:Y:S01]  /*4570*/  LOP3.LUT R9, R9, R0, RZ, 0x3c, !PT ;  /* 0x0000000009097212 */ /* 0x000fe200078e3cff */
[----:B------:R-:W-:Y:S01]  /*4580*/  USEL UR18, UR5, URZ, UP0 ;  /* 0x000000ff05127287 */ /* 0x000fe20008000000 */
[----:B------:R1:W-:Y:S03]  /*4590*/  UTCBAR [UR6], URZ ;  /* 0x000000ff060073e9 */ /* 0x0003e600080000ff */
[----:B------:R-:W-:Y:S01]  /*45a0*/  LOP3.LUT R11, R11, UR7, RZ, 0x3c, !PT ;  /* 0x000000070b0b7c12 */ /* 0x000fe2000f8e3cff */
[----:B------:R-:W-:Y:S07]  /*45b0*/  @P1 BRA `(.L_x_87) ;  /* 0xfffffff800c81947 */ /* 0x000fee000383ffff */
[----:B------:R-:W2:Y:S01]  /*45c0*/  S2UR UR8, SR_CgaCtaId ;  /* 0x00000000000879c3 */ /* 0x000ea20000008800 */
[----:B------:R-:W-:Y:S01]  /*45d0*/  ELECT P0, URZ, PT ;  /* 0x0000000000ff782f */ /* 0x000fe20003800000 */
[----:B------:R-:W-:Y:S01]  /*45e0*/  IMAD.MOV.U32 R0, RZ, RZ, 0x1 ;  /* 0x00000001ff007424 */ /* 0x000fe200078e00ff */
[----:B------:R-:W-:Y:S01]  /*45f0*/  UIADD3 UR14, UPT, UPT, UR14, 0x1f0, URZ ;  /* 0x000001f00e0e7890 */ /* 0x000fe2000fffe0ff */
[----:B------:R-:W-:Y:S01]  /*4600*/  SHF.L.U32 R3, R11, 0x1f, RZ ;  /* 0x0000001f0b037819 */ /* 0x000fe200000006ff */
[----:B------:R-:W-:-:S03]  /*4610*/  UMOV UR4, 0x40 ;  /* 0x0000004000047882 */ /* 0x000fc60000000000 */
[----:B------:R-:W-:Y:S01]  /*4620*/  UVIRTCOUNT.DEALLOC.SMPOOL 0x80 ;  /* 0x000000800000784c */ /* 0x000fe20000000000 */
[----:B--2---:R-:W-:Y:S02]  /*4630*/  ULEA UR8, UR8, UR4, 0x18 ;  /* 0x0000000408087291 */ /* 0x004fe4000f8ec0ff */
[----:B------:R-:W-:-:S07]  /*4640*/  ULEA UR4, UR18, UR14, 0x3 ;  /* 0x0000000e12047291 */ /* 0x000fce000f8e18ff */
[----:B------:R2:W-:Y:S02]  /*4650*/  @P0 STS.U8 [UR8+0x1c], R0 ;  /* 0x00001c00ff000988 */ /* 0x0005e40008000008 */
[----:B------:R-:W4:Y:S02]  /*4660*/  SYNCS.PHASECHK.TRANS64.TRYWAIT P0, [UR4], R3 ;  /* 0x00000003ff0075a7 */ /* 0x000f240008001104 */
[----:B--2-4-:R-:W-:Y:S05]  /*4670*/  @!P0 BRA `(.L_x_88) ;  /* 0x00000060008c8947 */ /* 0x014fea0003800000 */
.L_x_200:
[----:B------:R-:W-:-:S04]  /*4680*/  UIADD3 UR4, UPT, UPT, UR18, 0x1, URZ ;  /* 0x0000000112047890 */ /* 0x000fc8000fffe0ff */
[----:B------:R-:W-:-:S04]  /*4690*/  UISETP.NE.AND UP0, UPT, UR4, 0x4, UPT ;  /* 0x000000040400788c */ /* 0x000fc8000bf05270 */
[----:B-1----:R-:W-:Y:S02]  /*46a0*/  USEL UR6, URZ, 0x1, UP0 ;  /* 0x00000001ff067887 */ /* 0x002fe40008000000 */
[----:B------:R-:W-:-:S04]  /*46b0*/  USEL UR4, UR4, URZ, UP0 ;  /* 0x000000ff04047287 */ /* 0x000fc80008000000 */
[----:B------:R-:W-:Y:S01]  /*46c0*/  ULEA UR5, UR4, UR14, 0x3 ;  /* 0x0000000e04057291 */ /* 0x000fe2000f8e18ff */
[----:B------:R-:W-:-:S04]  /*46d0*/  LOP3.LUT R2, R11, UR6, RZ, 0x3c, !PT ;  /* 0x000000060b027c12 */ /* 0x000fc8000f8e3cff */
[----:B--2---:R-:W-:-:S04]  /*46e0*/  SHF.L.U32 R3, R2, 0x1f, RZ ;  /* 0x0000001f02037819 */ /* 0x004fc800000006ff */
[----:B------:R-:W1:Y:S02]  /*46f0*/  SYNCS.PHASECHK.TRANS64.TRYWAIT P0, [UR5], R3 ;  /* 0x00000003ff0075a7 */ /* 0x000e640008001105 */
[----:B-1----:R-:W-:Y:S05]  /*4700*/  @!P0 BRA `(.L_x_89) ;  /* 0x0000006000808947 */ /* 0x002fea0003800000 */
.L_x_202:
        /* <DEDUP_REMOVED lines=9> */
.L_x_204:
[----:B------:R-:W-:-:S04]  /*47a0*/  UIADD3 UR4, UPT, UPT, UR4, 0x1, URZ ;  /* 0x0000000104047890 */ /* 0x000fc8000fffe0ff */
[----:B------:R-:W-:-:S04]  /*47b0*/  UISETP.NE.AND UP0, UPT, UR4, 0x4, UPT ;  /* 0x000000040400788c */ /* 0x000fc8000bf05270 */
[----:B------:R-:W-:Y:S02]  /*47c0*/  USEL UR5, URZ, 0x1, UP0 ;  /* 0x00000001ff057887 */ /* 0x000fe40008000000 */
[----:B------:R-:W-:-:S04]  /*47d0*/  USEL UR4, UR4, URZ, UP0 ;  /* 0x000000ff04047287 */ /* 0x000fc80008000000 */
[----:B------:R-:W-:Y:S01]  /*47e0*/  ULEA UR4, UR4, UR14, 0x3 ;  /* 0x0000000e04047291 */ /* 0x000fe2000f8e18ff */
[----:B-1----:R-:W-:-:S04]  /*47f0*/  LOP3.LUT R3, R2, UR5, RZ, 0x3c, !PT ;  /* 0x0000000502037c12 */ /* 0x002fc8000f8e3cff */
[----:B------:R-:W-:-:S04]  /*4800*/  SHF.L.U32 R3, R3, 0x1f, RZ ;  /* 0x0000001f03037819 */ /* 0x000fc800000006ff */
[----:B------:R-:W1:Y:S02]  /*4810*/  SYNCS.PHASECHK.TRANS64.TRYWAIT P0, [UR4], R3 ;  /* 0x00000003ff0075a7 */ /* 0x000e640008001104 */
[----:B-1----:R-:W-:Y:S05]  /*4820*/  @!P0 BRA `(.L_x_91) ;  /* 0x0000006000688947 */ /* 0x002fea0003800000 */
.L_x_206:
[----:B------:R-:W-:Y:S01]  /*4830*/  NOP ;  /* 0x0000000000007918 */ /* 0x000fe20000000000 */
[----:B-1----:R-:W1:Y:S01]  /*4840*/  LDS R0, [UR8+0x14] ;  /* 0x00001408ff007984 */ /* 0x002e620008000800 */
[----:B------:R-:W-:Y:S01]  /*4850*/  ULOP3.LUT UR4, UR24, 0xffff, URZ, 0xc0, !UPT ;  /* 0x0000ffff18047892 */ /* 0x000fe2000f8ec0ff */
[----:B------:R-:W-:Y:S01]  /*4860*/  UMOV UR5, 0xffff ;  /* 0x0000ffff00057882 */ /* 0x000fe20000000000 */
[----:B------:R-:W-:Y:S02]  /*4870*/  UMOV UR6, 0x1 ;  /* 0x0000000100067882 */ /* 0x000fe40000000000 */
[----:B------:R-:W-:-:S04]  /*4880*/  USHF.R.U32.HI UR4, URZ, 0x5, UR4 ;  /* 0x00000005ff047899 */ /* 0x000fc80008011604 */
[----:B------:R-:W-:Y:S02]  /*4890*/  USHF.L.U32 UR5, UR5, UR4, URZ ;  /* 0x0000000405057299 */ /* 0x000fe400080006ff */
[----:B------:R-:W-:-:S04]  /*48a0*/  USHF.L.U32 UR4, UR6, UR4, URZ ;  /* 0x0000000406047299 */ /* 0x000fc800080006ff */
[----:B-1----:R-:W-:-:S04]  /*48b0*/  LOP3.LUT R0, R0, UR5, RZ, 0xc0, !PT ;  /* 0x0000000500007c12 */ /* 0x002fc8000f8ec0ff */
[----:B------:R-:W-:-:S13]  /*48c0*/  ISETP.NE.AND P0, PT, R0, UR5, PT ;  /* 0x0000000500007c0c */ /* 0x000fda000bf05270 */
[----:B------:R-:W-:Y:S05]  /*48d0*/  @P0 BRA `(.L_x_92) ;  /* 0x0000000000580947 */ /* 0x000fea0003800000 */
[----:B------:R-:W1:Y:S02]  /*48e0*/  LDS R0, [UR8+0x18] ;  /* 0x00001808ff007984 */ /* 0x000e640008000800 */
[----:B-1----:R-:W-:-:S04]  /*48f0*/  LOP3.LUT R0, R0, UR4, RZ, 0xc0, !PT ;  /* 0x0000000400007c12 */ /* 0x002fc8000f8ec0ff */
[----:B------:R-:W-:-:S13]  /*4900*/  ISETP.NE.AND P0, PT, R0, UR4, PT ;  /* 0x0000000400007c0c */ /* 0x000fda000bf05270 */
[----:B------:R-:W-:Y:S05]  /*4910*/  @P0 BRA `(.L_x_93) ;  /* 0x00000000003c0947 */ /* 0x000fea0003800000 */
[----:B------:R-:W1:Y:S01]  /*4920*/  S2R R2, SR_LANEID ;  /* 0x0000000000027919 */ /* 0x000e620000000000 */
[----:B------:R-:W-:Y:S01]  /*4930*/  ULOP3.LUT UR5, URZ, UR5, URZ, 0x33, !UPT ;  /* 0x00000005ff057292 */ /* 0x000fe2000f8e33ff */
[----:B------:R-:W-:Y:S01]  /*4940*/  LOP3.LUT R4, RZ, UR4, RZ, 0x33, !PT ;  /* 0x00000004ff047c12 */ /* 0x000fe2000f8e33ff */
[----:B------:R-:W-:Y:S02]  /*4950*/  VOTEU.ANY UR4, UPT, PT ;  /* 0x0000000000047886 */ /* 0x000fe400038e0100 */
[----:B------:R-:W-:Y:S01]  /*4960*/  UFLO.U32 UR4, UR4 ;  /* 0x00000004000472bd */ /* 0x000fe200080e0000 */
[----:B------:R-:W2:Y:S01]  /*4970*/  REDUX UR6, R4 ;  /* 0x00000000040673c4 */ /* 0x000ea20000000000 */
[----:B------:R-:W-:-:S06]  /*4980*/  IMAD.U32 R0, RZ, RZ, UR5 ;  /* 0x00000005ff007e24 */ /* 0x000fcc000f8e00ff */
[----:B------:R4:W-:Y:S01]  /*4990*/  UTCATOMSWS.AND URZ, UR5 ;  /* 0x0000000500ff79e3 */ /* 0x0009e20008000000 */
[----:B------:R-:W3:Y:S01]  /*49a0*/  REDUX UR7, R0 ;  /* 0x00000000000773c4 */ /* 0x000ee20000000000 */
[----:B-1----:R-:W-:Y:S01]  /*49b0*/  ISETP.EQ.U32.AND P0, PT, R2, UR4, PT ;  /* 0x0000000402007c0c */ /* 0x002fe2000bf02070 */
[----:B--2---:R-:W-:Y:S01]  /*49c0*/  IMAD.U32 R2, RZ, RZ, UR6 ;  /* 0x00000006ff027e24 */ /* 0x004fe2000f8e00ff */
[----:B---3--:R-:W-:-:S11]  /*49d0*/  MOV R3, UR7 ;  /* 0x0000000700037c02 */ /* 0x008fd60008000f00 */
[----:B------:R4:W-:Y:S04]  /*49e0*/  @P0 ATOMS.AND RZ, [UR8+0x14], R3 ;  /* 0x00001403ffff098c */ /* 0x0009e8000a800008 */
[----:B------:R4:W-:Y:S01]  /*49f0*/  @P0 ATOMS.AND RZ, [UR8+0x18], R2 ;  /* 0x00001802ffff098c */ /* 0x0009e2000a800008 */
[----:B------:R-:W-:Y:S05]  /*4a00*/  BRA `(.L_x_94) ;  /* 0x0000000000147947 */ /* 0x000fea0003800000 */
.L_x_93:
[----:B------:R-:W-:Y:S02]  /*4a10*/  MOV R2, 0x4a30 ;  /* 0x00004a3000027802 */ /* 0x000fe40000000f00 */
[----:B---3-5:R-:W-:Y:S05]  /*4a20*/  CALL.REL.NOINC `($__internal_0_$__cuda_sm10x_tcgen05_guardrail_trap_col_being_dealloced_not_returned_by_alloc) ;  /* 0x0000006000987944 */ /* 0x028fea0003c00000 */
[----:B------:R-:W-:Y:S05]  /*4a30*/  BRA `(.L_x_94) ;  /* 0x0000000000087947 */ /* 0x000fea0003800000 */
.L_x_92:
[----:B------:R-:W-:Y:S02]  /*4a40*/  MOV R2, 0x4a60 ;  /* 0x00004a6000027802 */ /* 0x000fe40000000f00 */
[----:B---3-5:R-:W-:Y:S05]  /*4a50*/  CALL.REL.NOINC `($__internal_2_$__cuda_sm10x_tcgen05_guardrail_trap_unallocated_columns_being_dealloced) ;  /* 0x0000006000a47944 */ /* 0x028fea0003c00000 */
.L_x_94:
[----:B------:R-:W-:Y:S01]  /*4a60*/  NOP ;  /* 0x0000000000007918 */ /* 0x000fe20000000000 */
[----:B----4-:R-:W-:Y:S05]  /*4a70*/  EXIT ;  /* 0x000000000000794d */ /* 0x010fea0003800000 */
.L_x_76:
[----:B------:R-:W-:-:S09]  /*4a80*/  UISETP.NE.OR UP0, UPT, UR20, 0x3, !UP3 ;  /* 0x000000031400788c */ /* 0x000fd2000df05670 */
[----:B------:R-:W-:Y:S05]  /*4a90*/  BRA.U UP0, `(.L_x_95) ;  /* 0x00000011003c7547 */ /* 0x000fea000b800000 */
[----:B------:R-:W1:Y:S01]  /*4aa0*/  LDCU.64 UR4, c[0x0][0x888] ;  /* 0x00011100ff0477ac */ /* 0x000e620008000a00 */
[----:B------:R-:W2:Y:S01]  /*4ab0*/  LDC.64 R12, c[0x0][0x348] ;  /* 0x0000d200ff0c7b82 */ /* 0x000ea20000000a00 */
[----:B------:R-:W-:Y:S02]  /*4ac0*/  HFMA2 R9, -RZ, RZ, 0, 0 ;  /* 0x00000000ff097431 */ /* 0x000fe400000001ff */
[----:B------:R-:W-:Y:S01]  /*4ad0*/  IMAD.MOV.U32 R11, RZ, RZ, 0x1 ;  /* 0x00000001ff0b7424 */ /* 0x000fe200078e00ff */
[----:B------:R-:W3:Y:S01]  /*4ae0*/  LDCU UR43, c[0x0][0x370] ;  /* 0x00006e00ff2b77ac */ /* 0x000ee20008000800 */
[----:B------:R-:W-:Y:S01]  /*4af0*/  IMAD.MOV.U32 R10, RZ, RZ, RZ ;  /* 0x000000ffff0a7224 */ /* 0x000fe200078e00ff */
[----:B------:R-:W-:Y:S01]  /*4b00*/  MOV R8, 0x5800 ;  /* 0x0000580000087802 */ /* 0x000fe20000000f00 */
[----:B------:R-:W3:Y:S01]  /*4b10*/  LDCU.128 UR48, c[0x0][0xb10] ;  /* 0x00016200ff3077ac */ /* 0x000ee20008000c00 */
[----:B------:R-:W4:Y:S01]  /*4b20*/  LDCU UR37, c[0x0][0x374] ;  /* 0x00006e80ff2577ac */ /* 0x000f220008000800 */
[----:B------:R-:W4:Y:S01]  /*4b30*/  LDCU.64 UR40, c[0x0][0x890] ;  /* 0x00011200ff2877ac */ /* 0x000f220008000a00 */
[----:B-1----:R-:W-:Y:S01]  /*4b40*/  UISETP.NE.U32.AND UP0, UPT, UR4, URZ, UPT ;  /* 0x000000ff0400728c */ /* 0x002fe2000bf05070 */
[----:B------:R-:W1:Y:S01]  /*4b50*/  LDCU UR15, c[0x0][0xb0c] ;  /* 0x00016180ff0f77ac */ /* 0x000e620008000800 */
[----:B------:R-:W1:Y:S01]  /*4b60*/  LDCU UR53, c[0x0][0xb20] ;  /* 0x00016400ff3577ac */ /* 0x000e620008000800 */
[----:B------:R-:W1:Y:S01]  /*4b70*/  LDCU UR4, c[0x0][0xb30] ;  /* 0x00016600ff0477ac */ /* 0x000e620008000800 */
[----:B---3--:R-:W-:-:S02]  /*4b80*/  UIMAD.WIDE.U32 UR8, UR43, UR48, URZ ;  /* 0x000000302b0872a5 */ /* 0x008fc4000f8e00ff */
[----:B----4-:R-:W-:Y:S02]  /*4b90*/  UIMAD.WIDE.U32 UR10, UR37, UR51, URZ ;  /* 0x00000033250a72a5 */ /* 0x010fe4000f8e00ff */
[----:B------:R-:W-:Y:S02]  /*4ba0*/  UISETP.NE.AND.EX UP6, UPT, UR5, URZ, UPT, UP0 ;  /* 0x000000ff0500728c */ /* 0x000fe4000bfc5300 */
[----:B------:R-:W-:Y:S02]  /*4bb0*/  UISETP.NE.AND UP0, UPT, UR42, 0x1, UPT ;  /* 0x000000012a00788c */ /* 0x000fe4000bf05270 */
[----:B------:R-:W-:Y:S01]  /*4bc0*/  UISETP.NE.U32.AND UP0, UPT, UR40, URZ, UPT ;  /* 0x000000ff2800728c */ /* 0x000fe2000bf05070 */
[----:B------:R-:W-:Y:S01]  /*4bd0*/  UMOV UR6, 0x400 ;  /* 0x0000040000067882 */ /* 0x000fe20000000000 */
[----:B------:R-:W-:Y:S01]  /*4be0*/  UMOV UR8, UR9 ;  /* 0x0000000900087c82 */ /* 0x000fe20008000000 */
[----:B------:R-:W-:Y:S01]  /*4bf0*/  UMOV UR45, UR11 ;  /* 0x0000000b002d7c82 */ /* 0x000fe20008000000 */
[----:B------:R-:W-:-:S02]  /*4c00*/  USEL UR52, URZ, 0x1, UP4 ;  /* 0x00000001ff347887 */ /* 0x000fc4000a000000 */
[----:B------:R-:W-:Y:S02]  /*4c10*/  UISETP.GE.AND UP3, UPT, UR42, 0x1, UPT ;  /* 0x000000012a00788c */ /* 0x000fe4000bf66270 */
[----:B------:R-:W-:Y:S01]  /*4c20*/  UISETP.NE.AND.EX UP5, UPT, UR41, URZ, UPT, UP0 ;  /* 0x000000ff2900728c */ /* 0x000fe2000bfa5300 */
[----:B------:R-:W-:Y:S01]  /*4c30*/  UMOV UR21, URZ ;  /* 0x000000ff00157c82 */ /* 0x000fe20008000000 */
[----:B------:R-:W-:Y:S01]  /*4c40*/  UPLOP3.LUT UP1, UPT, UPT, UPT, UPT, 0x40, 0x4 ;  /* 0x000000000004789c */ /* 0x000fe20003f2e870 */
[----:B------:R-:W3:Y:S01]  /*4c50*/  LDCU.64 UR22, c[0x0][0xb28] ;  /* 0x00016500ff1677ac */ /* 0x000ee20008000a00 */
[----:B------:R-:W-:Y:S02]  /*4c60*/  ULEA UR6, UR44, UR6, 0x18 ;  /* 0x000000062c067291 */ /* 0x000fe4000f8ec0ff */
[----:B-1----:R-:W-:Y:S02]  /*4c70*/  UISETP.NE.AND UP3, UPT, UR15, 0x1, UPT ;  /* 0x000000010f00788c */ /* 0x002fe4000bf65270 */
[----:B------:R-:W-:-:S02]  /*4c80*/  USHF.R.U32.HI UR46, URZ, UR49, UR8 ;  /* 0x00000031ff2e7299 */ /* 0x000fc40008011608 */
[----:B------:R-:W-:Y:S02]  /*4c90*/  USHF.R.U32.HI UR45, URZ, UR53, UR45 ;  /* 0x00000035ff2d7299 */ /* 0x000fe4000801162d */
[----:B------:R-:W-:Y:S02]  /*4ca0*/  UISETP.NE.AND UP0, UPT, UR50, 0x1, UPT ;  /* 0x000000013200788c */ /* 0x000fe4000bf05270 */
[----:B--2---:R-:W-:-:S11]  /*4cb0*/  UISETP.NE.AND UP4, UPT, UR4, 0x1, UPT ;  /* 0x000000010400788c */ /* 0x004fd6000bf85270 */
.L_x_103:
[C---:B------:R-:W-:Y:S02]  /*4cc0*/  LEA R3, R10.reuse, UR6, 0x3 ;  /* 0x000000060a037c11 */ /* 0x040fe4000f8e18ff */
[----:B------:R-:W-:Y:S02]  /*4cd0*/  SHF.L.U32 R0, R9, 0x1f, RZ ;  /* 0x0000001f09007819 */ /* 0x000fe400000006ff */
[----:B------:R-:W-:Y:S02]  /*4ce0*/  LEA R5, R10, UR6, 0x4 ;  /* 0x000000060a057c11 */ /* 0x000fe4000f8e20ff */
[----:B-1----:R-:W1:Y:S02]  /*4cf0*/  SYNCS.PHASECHK.TRANS64.TRYWAIT P0, [R3+URZ+0x1b0], R0 ;  /* 0x0001b000030075a7 */ /* 0x002e6400080011ff */
[----:B-1----:R-:W-:Y:S05]  /*4d00*/  @!P0 BRA `(.L_x_96) ;  /* 0x0000005c00488947 */ /* 0x002fea0003800000 */
.L_x_207:
        /* <DEDUP_REMOVED lines=8> */
[----:B--2---:R-:W-:Y:S11]  /*4d90*/  LOP3.LUT P0, RZ, R6, 0x1, RZ, 0xc0, !PT ;  /* 0x0000000106ff7812 */ /* 0x004ff6000780c0ff */
[----:B------:R-:W-:Y:S02]  /*4da0*/  @!UPT UIADD3 URZ, UPT, UPT, URZ, URZ, URZ ;  /* 0x000000fffffff290 */ /* 0x000fe4000fffe0ff */
[----:B----4-:R-:W-:Y:S01]  /*4db0*/  VOTEU.ANY UP3, P0 ;  /* 0x0000000000ff7886 */ /* 0x010fe20000060100 */
[----:B------:R-:W-:Y:S11]  /*4dc0*/  PLOP3.LUT P0, PT, PT, PT, UP3, 0x80, 0x8 ;  /* 0x000000000008781c */ /* 0x000ff60003f0f038 */
[----:B------:R-:W-:Y:S02]  /*4dd0*/  @!UPT UIADD3 URZ, UPT, UPT, URZ, URZ, URZ ;  /* 0x000000fffffff290 */ /* 0x000fe4000fffe0ff */
[----:B-1----:R-:W-:Y:S02]  /*4de0*/  @P0 SHF.R.U32.HI R0, RZ, 0x10, R5 ;  /* 0x00000010ff000819 */ /* 0x002fe40000011605 */
[----:B------:R-:W-:Y:S02]  /*4df0*/  @P0 MOV R2, R4 ;  /* 0x0000000400020202 */ /* 0x000fe40000000f00 */
[----:B------:R-:W-:Y:S01]  /*4e00*/  @P0 R2UR UR4, R0 ;  /* 0x00000000000402ca */ /* 0x000fe200000e0000 */
[----:B------:R-:W-:Y:S01]  /*4e10*/  VIADD R0, R3, 0x1c0 ;  /* 0x000001c003007836 */ /* 0x000fe20000000000 */
[----:B------:R-:W-:Y:S02]  /*4e20*/  @P0 LOP3.LUT R4, R5, 0xffff, RZ, 0xc0, !PT ;  /* 0x0000ffff05040812 */ /* 0x000fe400078ec0ff */
[----:B------:R-:W-:Y:S02]  /*4e30*/  @P0 R2UR UR7, R2 ;  /* 0x00000000020702ca */ /* 0x000fe400000e0000 */
[----:B------:R-:W-:Y:S02]  /*4e40*/  PRMT R0, RZ, 0x654, R0 ;  /* 0x00000654ff007816 */ /* 0x000fe40000000000 */
[----:B------:R-:W-:Y:S02]  /*4e50*/  @P0 R2UR UR5, R4 ;  /* 0x00000000040502ca */ /* 0x000fe400000e0000 */
[----:B------:R1:W-:Y:S03]  /*4e60*/  SYNCS.ARRIVE.TRANS64.RED.A1T0 RZ, [R0+URZ], RZ ;  /* 0x000000ff00ff79a7 */ /* 0x0003e600081004ff */
[----:B------:R-:W-:Y:S04]  /*4e70*/  @UP3 UMOV UR29, UR4 ;  /* 0x00000004001d3c82 */ /* 0x000fe80008000000 */
[----:B------:R-:W-:Y:S04]  /*4e80*/  @UP3 UMOV UR14, UR7 ;  /* 0x00000007000e3c82 */ /* 0x000fe80008000000 */
[----:B------:R-:W-:Y:S01]  /*4e90*/  @UP3 UMOV UR13, UR5 ;  /* 0x00000005000d3c82 */ /* 0x000fe20008000000 */
[----:B------:R-:W-:Y:S05]  /*4ea0*/  BRA.U !UP0, `(.L_x_97) ;  /* 0x0000000108c07547 */ /* 0x000fea000b800000 */
[----:B------:R-:W-:Y:S02]  /*4eb0*/  UIMAD.WIDE.U32 UR10, UR13, UR51, URZ ;  /* 0x000000330d0a72a5 */ /* 0x000fe4000f8e00ff */
[----:B------:R-:W-:Y:S02]  /*4ec0*/  UP2UR UR12, UPR, URZ, 0x4 ;  /* 0x00000004ff0c7883 */ /* 0x000fe40008000000 */
[----:B------:R-:W-:Y:S02]  /*4ed0*/  UISETP.NE.AND UP2, UPT, UR50, 0x1, UPT ;  /* 0x000000013200788c */ /* 0x000fe4000bf45270 */
[----:B------:R-:W-:Y:S02]  /*4ee0*/  UIMAD.WIDE.U32 UR16, UR14, UR48, URZ ;  /* 0x000000300e1072a5 */ /* 0x000fe4000f8e00ff */
[----:B------:R-:W-:Y:S02]  /*4ef0*/  USEL UR4, UR37, UR45, !UP2 ;  /* 0x0000002d25047287 */ /* 0x000fe4000d000000 */
[----:B------:R-:W-:Y:S02]  /*4f00*/  UISETP.NE.AND UP0, UPT, UR15, 0x1, UPT ;  /* 0x000000010f00788c */ /* 0x000fe4000bf05270 */
[----:B------:R-:W-:Y:S02]  /*4f10*/  UP2UR UR20, UPR, URZ, 0x2 ;  /* 0x00000002ff147883 */ /* 0x000fe40008000000 */
[----:B------:R-:W-:Y:S02]  /*4f20*/  UISETP.NE.AND UP1, UPT, UR42, 0x1, UPT ;  /* 0x000000012a00788c */ /* 0x000fe4000bf25270 */
[----:B---3--:R-:W-:Y:S02]  /*4f30*/  UIMAD.WIDE.U32 UR18, UR4, UR22, URZ ;  /* 0x00000016041272a5 */ /* 0x008fe4000f8e00ff */
[----:B------:R-:W-:Y:S01]  /*4f40*/  USEL UR8, UR43, UR46, !UP0 ;  /* 0x0000002e2b087287 */ /* 0x000fe2000c000000 */
[----:B------:R-:W-:Y:S02]  /*4f50*/  UMOV UR5, UR11 ;  /* 0x0000000b00057c82 */ /* 0x000fe40008000000 */
[----:B------:R-:W-:Y:S02]  /*4f60*/  USHF.R.U32.HI UR7, URZ, UR53, UR5 ;  /* 0x00000035ff077299 */ /* 0x000fe40008011605 */
[----:B------:R-:W-:Y:S02]  /*4f70*/  UIMAD.WIDE.U32 UR24, UR8, UR22, URZ ;  /* 0x00000016081872a5 */ /* 0x000fe4000f8e00ff */
[----:B------:R-:W-:Y:S02]  /*4f80*/  USEL UR7, UR13, UR7, !UP2 ;  /* 0x000000070d077287 */ /* 0x000fe4000d000000 */
[----:B------:R-:W-:Y:S02]  /*4f90*/  UISETP.NE.AND UP2, UPT, UR12, URZ, UPT ;  /* 0x000000ff0c00728c */ /* 0x000fe4000bf45270 */
[----:B------:R-:W-:Y:S01]  /*4fa0*/  UIMAD.WIDE.U32 UR10, UR7, UR22, URZ ;  /* 0x00000016070a72a5 */ /* 0x000fe2000f8e00ff */
[----:B------:R-:W-:Y:S02]  /*4fb0*/  UMOV UR5, UR17 ;  /* 0x0000001100057c82 */ /* 0x000fe40008000000 */
[----:B------:R-:W-:Y:S03]  /*4fc0*/  USHF.R.U32.HI UR9, URZ, UR49, UR5 ;  /* 0x00000031ff097299 */ /* 0x000fe60008011605 */
[----:B------:R-:W-:Y:S02]  /*4fd0*/  UMOV UR5, UR19 ;  /* 0x0000001300057c82 */ /* 0x000fe40008000000 */
[----:B------:R-:W-:Y:S03]  /*4fe0*/  @UP1 USHF.R.U32.HI UR4, URZ, UR23, UR5 ;  /* 0x00000017ff041299 */ /* 0x000fe60008011605 */
[----:B------:R-:W-:Y:S01]  /*4ff0*/  UMOV UR5, UR25 ;  /* 0x0000001900057c82 */ /* 0x000fe20008000000 */
[----:B------:R-:W-:Y:S02]  /*5000*/  UIMAD UR4, UR42, UR4, URZ ;  /* 0x000000042a0472a4 */ /* 0x000fe4000f8e02ff */
[----:B------:R-:W-:Y:S02]  /*5010*/  @UP1 USHF.R.U32.HI UR8, URZ, UR23, UR5 ;  /* 0x00000017ff081299 */ /* 0x000fe40008011605 */
[----:B------:R-:W-:Y:S02]  /*5020*/  USEL UR5, UR14, UR9, !UP0 ;  /* 0x000000090e057287 */ /* 0x000fe4000c000000 */
[----:B------:R-:W-:Y:S02]  /*5030*/  UIMAD UR9, UR42, UR8, URZ ;  /* 0x000000082a0972a4 */ /* 0x000fe4000f8e02ff */
[----:B------:R-:W-:Y:S03]  /*5040*/  UISETP.GE.AND UP0, UPT, UR7, UR4, UPT ;  /* 0x000000040700728c */ /* 0x000fe6000bf06270 */
[----:B------:R-:W-:Y:S01]  /*5050*/  UMOV UR4, UR11 ;  /* 0x0000000b00047c82 */ /* 0x000fe20008000000 */
[----:B------:R-:W-:Y:S02]  /*5060*/  UISETP.GE.OR UP0, UPT, UR5, UR9, UP0 ;  /* 0x000000090500728c */ /* 0x000fe40008706670 */
[----:B------:R-:W-:Y:S02]  /*5070*/  USHF.R.U32.HI UR4, URZ, UR23, UR4 ;  /* 0x00000017ff047299 */ /* 0x000fe40008011604 */
[----:B------:R-:W-:Y:S02]  /*5080*/  UIMAD.WIDE.U32 UR10, UR5, UR22, URZ ;  /* 0x00000016050a72a5 */ /* 0x000fe4000f8e00ff */
[----:B------:R-:W-:Y:S04]  /*5090*/  USEL UR12, UR7, UR4, !UP1 ;  /* 0x00000004070c7287 */ /* 0x000fe8000c800000 */
[----:B------:R-:W-:Y:S01]  /*50a0*/  UIADD3 UR9, UPT, UPT, -UR12, URZ, URZ ;  /* 0x000000ff0c097290 */ /* 0x000fe2000fffe1ff */
[----:B------:R-:W-:Y:S02]  /*50b0*/  @!UP0 UMOV UR4, UR11 ;  /* 0x0000000b00048c82 */ /* 0x000fe40008000000 */
[----:B------:R-:W-:Y:S02]  /*50c0*/  @!UP0 USHF.R.U32.HI UR4, URZ, UR23, UR4 ;  /* 0x00000017ff048299 */ /* 0x000fe40008011604 */
[----:B------:R-:W-:Y:S02]  /*50d0*/  UIMAD UR9, UR42, UR9, UR7 ;  /* 0x000000092a0972a4 */ /* 0x000fe4000f8e0207 */
[----:B------:R-:W-:Y:S02]  /*50e0*/  @!UP0 USEL UR4, UR5, UR4, !UP1 ;  /* 0x0000000405048287 */ /* 0x000fe4000c800000 */
[----:B------:R-:W-:Y:S02]  /*50f0*/  UISETP.NE.AND UP1, UPT, UR20, URZ, UPT ;  /* 0x000000ff1400728c */ /* 0x000fe4000bf25270 */
[----:B------:R-:W-:Y:S02]  /*5100*/  @!UP0 UIMAD UR8, UR8, UR9, UR4 ;  /* 0x00000009080882a4 */ /* 0x000fe4000f8e0204 */
[----:B------:R-:W-:Y:S02]  /*5110*/  @!UP0 UIADD3 UR10, UPT, UPT, UR12, -UR4, URZ ;  /* 0x800000040c0a8290 */ /* 0x000fe4000fffe0ff */
[----:B------:R-:W-:Y:S02]  /*5120*/  UIADD3 UR9, UPT, UPT, -UR7, URZ, URZ ;  /* 0x000000ff07097290 */ /* 0x000fe4000fffe1ff */
[----:B------:R-:W-:Y:S02]  /*5130*/  UIADD3 UR4, UPT, UPT, -UR5, URZ, URZ ;  /* 0x000000ff05047290 */ /* 0x000fe4000fffe1ff */
[----:B------:R-:W-:Y:S03]  /*5140*/  @!UP0 UIMAD UR7, UR10, UR42, UR5 ;  /* 0x0000002a0a0782a4 */ /* 0x000fe6000f8e0205 */
[----:B------:R-:W-:Y:S01]  /*5150*/  @!UP0 UMOV UR5, UR8 ;  /* 0x0000000800058c82 */ /* 0x000fe20008000000 */
[----:B------:R-:W-:Y:S02]  /*5160*/  UIMAD UR8, UR15, UR4, UR14 ;  /* 0x000000040f0872a4 */ /* 0x000fe4000f8e020e */
[----:B------:R-:W-:Y:S02]  /*5170*/  UIMAD UR4, UR50, UR9, UR13 ;  /* 0x00000009320472a4 */ /* 0x000fe4000f8e020d */
[----:B------:R-:W-:Y:S02]  /*5180*/  UIMAD UR14, UR5, UR15, UR8 ;  /* 0x0000000f050e72a4 */ /* 0x000fe4000f8e0208 */
[----:B------:R-:W-:Y:S11]  /*5190*/  UIMAD UR13, UR7, UR50, UR4 ;  /* 0x00000032070d72a4 */ /* 0x000ff6000f8e0204 */
[----:B------:R-:W-:Y:S01]  /*51a0*/  @!UPT UIADD3 URZ, UPT, UPT, URZ, URZ, URZ ;  /* 0x000000fffffff290 */ /* 0x000fe2000fffe0ff */
.L_x_97:
[----:B------:R-:W2:Y:S01]  /*51b0*/  @!UP4 LDCU.128 UR16, c[0x0][0xb10] ;  /* 0x00016200ff10c7ac */ /* 0x000ea20008000c00 */
[----:B------:R-:W-:Y:S04]  /*51c0*/  ISETP.NE.U32.AND P0, PT, RZ, UR40, PT ;  /* 0x00000028ff007c0c */ /* 0x000fe8000bf05070 */
[----:B------:R-:W-:Y:S01]  /*51d0*/  ISETP.NE.AND.EX P0, PT, RZ, UR41, PT, P0 ;  /* 0x00000029ff007c0c */ /* 0x000fe2000bf05300 */
[----:B------:R-:W4:Y:S01]  /*51e0*/  @!UP4 LDCU UR5, c[0x0][0xb0c] ;  /* 0x00016180ff05c7ac */ /* 0x000f220008000800 */
[----:B--2---:R-:W-:Y:S02]  /*51f0*/  UIMAD.WIDE.U32 UR8, UR14, UR16, URZ ;  /* 0x000000100e0872a5 */ /* 0x004fe4000f8e00ff */
[----:B------:R-:W-:Y:S05]  /*5200*/  UIMAD.WIDE.U32 UR10, UR13, UR19, URZ ;  /* 0x000000130d0a72a5 */ /* 0x000fea000f8e00ff */
[----:B------:R-:W-:Y:S01]  /*5210*/  @!UP4 UMOV UR4, UR9 ;  /* 0x000000090004cc82 */ /* 0x000fe20008000000 */
[----:B----4-:R-:W-:Y:S02]  /*5220*/  @!UP4 UISETP.NE.AND UP0, UPT, UR5, 0x1, UPT ;  /* 0x000000010500c88c */ /* 0x010fe4000bf05270 */
[----:B------:R-:W-:Y:S01]  /*5230*/  @!UP4 USHF.R.U32.HI UR4, URZ, UR17, UR4 ;  /* 0x00000011ff04c299 */ /* 0x000fe20008011604 */
[----:B------:R-:W-:Y:S03]  /*5240*/  @!UP4 UMOV UR7, UR11 ;  /* 0x0000000b0007cc82 */ /* 0x000fe60008000000 */
[----:B------:R-:W-:Y:S02]  /*5250*/  @!UP4 USEL UR8, UR14, UR4, !UP0 ;  /* 0x000000040e08c287 */ /* 0x000fe4000c000000 */
[----:B------:R-:W-:Y:S05]  /*5260*/  @!UP4 UISETP.NE.AND UP0, UPT, UR18, 0x1, UPT ;  /* 0x000000011200c88c */ /* 0x000fea000bf05270 */
[----:B------:R-:W2:Y:S02]  /*5270*/  @!UP4 LDCU UR4, c[0x0][0xb20] ;  /* 0x00016400ff04c7ac */ /* 0x000ea40008000800 */
[----:B--2---:R-:W-:Y:S04]  /*5280*/  @!UP4 USHF.R.U32.HI UR7, URZ, UR4, UR7 ;  /* 0x00000004ff07c299 */ /* 0x004fe80008011607 */
[----:B------:R-:W-:Y:S04]  /*5290*/  @!UP4 USEL UR7, UR13, UR7, !UP0 ;  /* 0x000000070d07c287 */ /* 0x000fe8000c000000 */
[----:B------:R-:W-:Y:S02]  /*52a0*/  @!UP4 UIADD3 UR4, UPT, UPT, -UR8, UR7, URZ ;  /* 0x000000070804c290 */ /* 0x000fe4000fffe1ff */
[----:B------:R-:W-:Y:S02]  /*52b0*/  @!UP4 UIADD3 UR7, UPT, UPT, UR8, -UR7, URZ ;  /* 0x800000070807c290 */ /* 0x000fe4000fffe0ff */
[----:B------:R-:W-:Y:S02]  /*52c0*/  @!UP4 UIMAD UR14, UR4, UR5, UR14 ;  /* 0x00000005040ec2a4 */ /* 0x000fe4000f8e020e */
[----:B------:R-:W-:Y:S01]  /*52d0*/  @!UP4 UIMAD UR13, UR7, UR18, UR13 ;  /* 0x00000012070dc2a4 */ /* 0x000fe2000f8e020d */
[----:B------:R-:W-:Y:S11]  /*52e0*/  BRA.U UP1, `(.L_x_98) ;  /* 0x0000000101107547 */ /* 0x000ff6000b800000 */
[----:B-1----:R-:W-:Y:S04]  /*52f0*/  MOV R0, UR52 ;  /* 0x0000003400007c02 */ /* 0x002fe80008000f00 */
[----:B------:R-:W-:Y:S04]  /*5300*/  SHF.L.U32 R3, R0, 0x1f, RZ ;  /* 0x0000001f00037819 */ /* 0x000fe800000006ff */
[----:B------:R-:W1:Y:S02]  /*5310*/  SYNCS.PHASECHK.TRANS64.TRYWAIT P1, [UR6+0x1a8], R3 ;  /* 0x0001a803ff0075a7 */ /* 0x000e640008021106 */
[----:B-1----:R-:W-:Y:S05]  /*5320*/  @!P1 BRA `(.L_x_99) ;  /* 0x0000005400d49947 */ /* 0x002fea0003800000 */
.L_x_98:
[----:B------:R-:W-:Y:S05]  /*5330*/  BRA.U !UP5, `(.L_x_100) ;  /* 0x000000010d387547 */ /* 0x000fea000b800000 */
[----:B------:R-:W-:Y:S01]  /*5340*/  UPLOP3.LUT UP2, UPT, UPT, UPT, UP6, 0x80, 0x8 ;  /* 0x000000000008789c */ /* 0x000fe20003f4f060 */
[----:B-1----:R-:W-:Y:S01]  /*5350*/  HFMA2 R0, -RZ, RZ, 0, 5.9604644775390625e-08 ;  /* 0x00000001ff007431 */ /* 0x002fe200000001ff */
[----:B------:R-:W1:Y:S01]  /*5360*/  LDCU.64 UR8, c[0x0][0x358] ;  /* 0x00006b00ff0877ac */ /* 0x000e620008000a00 */
[----:B------:R-:W-:Y:S03]  /*5370*/  IMAD.MOV.U32 R206, RZ, RZ, 0x1 ;  /* 0x00000001ffce7424 */ /* 0x000fe600078e00ff */
[----:B------:R-:W-:Y:S05]  /*5380*/  PLOP3.LUT P1, PT, PT, PT, UP2, 0x80, 0x8 ;  /* 0x000000000008781c */ /* 0x000fea0003f2f028 */
[----:B------:R-:W2:Y:S01]  /*5390*/  @UP2 LDCU.64 UR4, c[0x0][0x888] ;  /* 0x00011100ff0427ac */ /* 0x000ea20008000a00 */
[----:B------:R-:W-:Y:S07]  /*53a0*/  @UP2 UIMAD UR7, UR36, UR40, URZ ;  /* 0x00000028240722a4 */ /* 0x000fee000f8e02ff */
[----:B------:R-:W-:Y:S01]  /*53b0*/  @!P1 PRMT R206, R0, 0x7610, R206 ;  /* 0x0000761000ce9816 */ /* 0x000fe200000000ce */
[----:B--2---:R-:W-:Y:S06]  /*53c0*/  @UP2 UIMAD.WIDE UR4, UR7, 0x4, UR4 ;  /* 0x00000004070428a5 */ /* 0x004fec000f8e0204 */
[----:B------:R-:W-:Y:S01]  /*53d0*/  IMAD.U32 R2, RZ, RZ, UR4 ;  /* 0x00000004ff027e24 */ /* 0x000fe2000f8e00ff */
[----:B------:R-:W-:Y:S04]  /*53e0*/  MOV R3, UR5 ;  /* 0x0000000500037c02 */ /* 0x000fe80008000f00 */
[----:B------:R-:W2:Y:S01]  /*53f0*/  @!UP2 LDCU UR4, c[0x0][0x880] ;  /* 0x00011000ff04a7ac */ /* 0x000ea20008000800 */
[----:B-1---5:R4:W5:Y:S02]  /*5400*/  @P1 LDG.E R107, desc[UR8][R2.64] ;  /* 0x00000008026b1981 */ /* 0x022964000c1e1900 */
[----:B--2-4-:R-:W-:Y:S07]  /*5410*/  @!P1 IMAD.U32 R107, RZ, RZ, UR4 ;  /* 0x00000004ff6b9e24 */ /* 0x014fee000f8e00ff */
.L_x_100:
[----:B-----5:R-:W-:Y:S01]  /*5420*/  @!P0 FSETP.EQ.AND P1, PT, R107, RZ, PT ;  /* 0x000000ff6b00820b */ /* 0x020fe20003f22000 */
[----:B------:R-:W-:Y:S01]  /*5430*/  @!UPT UIADD3 URZ, UPT, UPT, URZ, URZ, URZ ;  /* 0x000000fffffff290 */ /* 0x000fe2000fffe0ff */
[----:B------:R-:W-:Y:S11]  /*5440*/  @!P0 BRA `(.L_x_101) ;  /* 0x0000000000148947 */ /* 0x000ff60003800000 */
[----:B------:R-:W-:Y:S02]  /*5450*/  LOP3.LUT P0, RZ, R206, 0xff, RZ, 0xc0, !PT ;  /* 0x000000ffceff7812 */ /* 0x000fe4000780c0ff */
[----:B------:R-:W-:Y:S04]  /*5460*/  PLOP3.LUT P1, PT, PT, PT, UP2, 0x80, 0x8 ;  /* 0x000000000008781c */ /* 0x000fe80003f2f028 */
[----:B------:R-:W-:Y:S07]  /*5470*/  PLOP3.LUT P1, PT, P1, PT, PT, 0x8, 0x80 ;  /* 0x000000000080781c */ /* 0x000fee0000f2e170 */
[----:B------:R-:W-:Y:S11]  /*5480*/  @P0 FSETP.EQ.AND P1, PT, R107, RZ, PT ;  /* 0x000000ff6b00020b */ /* 0x000ff60003f22000 */
[----:B------:R-:W-:Y:S02]  /*5490*/  @!UPT UIADD3 URZ, UPT, UPT, URZ, URZ, URZ ;  /* 0x000000fffffff290 */ /* 0x000fe4000fffe0ff */
.L_x_101:
[----:B------:R-:W-:Y:S01]  /*54a0*/  ULEA UR7, UR21, UR6, 0x3 ;  /* 0x0000000615077291 */ /* 0x000fe2000f8e18ff */
[----:B-1----:R-:W-:Y:S02]  /*54b0*/  SHF.L.U32 R0, R11, 0x1f, RZ ;  /* 0x0000001f0b007819 */ /* 0x002fe400000006ff */
[----:B------:R-:W-:Y:S01]  /*54c0*/  ELECT P0, URZ, PT ;  /* 0x0000000000ff782f */ /* 0x000fe20003800000 */
[----:B------:R-:W-:Y:S05]  /*54d0*/  VIADD R10, R10, 0x1 ;  /* 0x000000010a0a7836 */ /* 0x000fea0000000000 */
[----:B------:R-:W1:Y:S02]  /*54e0*/  SYNCS.PHASECHK.TRANS64.TRYWAIT P2, [UR7+0x190], R0 ;  /* 0x00019000ff0075a7 */ /* 0x000e640008041107 */
[----:B-1----:R-:W-:Y:S05]  /*54f0*/  @!P2 BRA `(.L_x_102) ;  /* 0x000000540078a947 */ /* 0x002fea0003800000 */
.L_x_210:
[----:B------:R-:W-:Y:S01]  /*5500*/  UIADD3 UR33, UPT, UPT, UR7, 0x180, URZ ;  /* 0x0000018007217890 */ /* 0x000fe2000fffe0ff */
[----:B------:R-:W-:Y:S01]  /*5510*/  PLOP3.LUT P0, PT, P1, P0, PT, 0xf2, 0x2f ;  /* 0x00000000002f781c */ /* 0x000fe20000f01e72 */
[----:B------:R-:W-:Y:S01]  /*5520*/  UMOV UR38, 0x0 ;  /* 0x0000000000267882 */ /* 0x000fe20000000000 */
[----:B------:R-:W-:Y:S01]  /*5530*/  UMOV UR39, 0x10000000 ;  /* 0x1000000000277882 */ /* 0x000fe20000000000 */
[----:B------:R-:W-:Y:S01]  /*5540*/  UMOV UR28, UR36 ;  /* 0x00000024001c7c82 */ /* 0x000fe20008000000 */
[----:B------:R-:W-:Y:S01]  /*5550*/  UMOV UR12, UR36 ;  /* 0x00000024000c7c82 */ /* 0x000fe20008000000 */
[----:B------:R-:W-:Y:S01]  /*5560*/  UMOV UR20, UR36 ;  /* 0x0000002400147c82 */ /* 0x000fe20008000000 */
[----:B------:R-:W-:Y:S01]  /*5570*/  UMOV UR25, UR33 ;  /* 0x0000002100197c82 */ /* 0x000fe20008000000 */
[----:B------:R-:W-:Y:S01]  /*5580*/  UMOV UR9, UR33 ;  /* 0x0000002100097c82 */ /* 0x000fe20008000000 */
[----:B------:R-:W-:Y:S01]  /*5590*/  UMOV UR17, UR33 ;  /* 0x0000002100117c82 */ /* 0x000fe20008000000 */
[----:B------:R-:W-:Y:S02]  /*55a0*/  R2UR UR55, R218 ;  /* 0x00000000da3772ca */ /* 0x000fe400000e0000 */
[----:B------:R-:W-:Y:S02]  /*55b0*/  R2UR UR54, R219 ;  /* 0x00000000db3672ca */ /* 0x000fe400000e0000 */
[----:B------:R-:W-:Y:S01]  /*55c0*/  @!P0 IADD3 R2, P1, PT, R12, 0x580, RZ ;  /* 0x000005800c028810 */ /* 0x000fe20007f3e0ff */
[----:B------:R-:W-:Y:S01]  /*55d0*/  VOTEU.ALL UP0, P0 ;  /* 0x0000000000ff7886 */ /* 0x000fe20000000000 */
[----:B------:R-:W-:Y:S02]  /*55e0*/  VOTEU.ALL UP1, P0 ;  /* 0x0000000000ff7886 */ /* 0x000fe40000020000 */
[----:B------:R-:W-:Y:S01]  /*55f0*/  @!P0 R2UR UR5, R2 ;  /* 0x00000000020582ca */ /* 0x000fe200000e0000 */
[----:B-1----:R-:W-:Y:S01]  /*5600*/  @!P0 IMAD.X R0, RZ, RZ, R13, P1 ;  /* 0x000000ffff008224 */ /* 0x002fe200008e060d */
[----:B------:R-:W-:Y:S01]  /*5610*/  @!UP0 USHF.L.U32 UR35, UR47, 0x6, URZ ;  /* 0x000000062f238899 */ /* 0x000fe200080006ff */
[----:B------:R-:W-:Y:S01]  /*5620*/  ISETP.NE.AND P1, PT, R10, 0x2, PT ;  /* 0x000000020a00780c */ /* 0x000fe20003f25270 */
[----:B------:R-:W-:Y:S02]  /*5630*/  @!UP0 UIMAD UR34, UR56, 0xb0, URZ ;  /* 0x000000b0382288a4 */ /* 0x000fe4000f8e02ff */
[----:B------:R-:W-:Y:S01]  /*5640*/  @!P0 R2UR UR4, R0 ;  /* 0x00000000000482ca */ /* 0x000fe200000e0000 */
[----:B------:R-:W-:Y:S01]  /*5650*/  UIADD3 UR56, UPT, UPT, UR13, UR55, URZ ;  /* 0x000000370d387290 */ /* 0x000fe2000fffe0ff */
[----:B------:R-:W-:Y:S01]  /*5660*/  SEL R0, RZ, 0x1, P1 ;  /* 0x00000001ff007807 */ /* 0x000fe20000800000 */
[----:B------:R-:W-:Y:S01]  /*5670*/  @!UP0 UIADD3 UR26, UPT, UPT, UR34, 0x10, URZ ;  /* 0x00000010221a8890 */ /* 0x000fe2000fffe0ff */
[----:B------:R-:W-:Y:S01]  /*5680*/  SEL R10, R10, RZ, P1 ;  /* 0x000000ff0a0a7207 */ /* 0x000fe20000800000 */
[----:B------:R-:W-:Y:S01]  /*5690*/  UMOV UR27, UR35 ;  /* 0x00000023001b7c82 */ /* 0x000fe20008000000 */
[----:B------:R-:W-:Y:S01]  /*56a0*/  @!UP0 UIADD3 UR10, UPT, UPT, UR34, 0x20, URZ ;  /* 0x00000020220a8890 */ /* 0x000fe2000fffe0ff */
[----:B------:R-:W-:Y:S01]  /*56b0*/  IMAD.U32 R2, RZ, RZ, UR5 ;  /* 0x00000005ff027e24 */ /* 0x000fe2000f8e00ff */
[----:B------:R-:W-:Y:S01]  /*56c0*/  UMOV UR11, UR35 ;  /* 0x00000023000b7c82 */ /* 0x000fe20008000000 */
[----:B------:R-:W-:Y:S01]  /*56d0*/  @!UP0 UIADD3 UR18, UPT, UPT, UR34, 0x30, URZ ;  /* 0x0000003022128890 */ /* 0x000fe2000fffe0ff */
[----:B------:R-:W-:Y:S01]  /*56e0*/  LOP3.LUT R9, R9, R0, RZ, 0x3c, !PT ;  /* 0x0000000009097212 */ /* 0x000fe200078e3cff */
[----:B------:R-:W-:Y:S01]  /*56f0*/  UMOV UR19, UR35 ;  /* 0x0000002300137c82 */ /* 0x000fe20008000000 */
[----:B------:R-:W-:Y:S01]  /*5700*/  @!P0 R2UR UR30, R2 ;  /* 0x00000000021e82ca */ /* 0x000fe200000e0000 */
[----:B------:R-:W-:Y:S01]  /*5710*/  IMAD.U32 R3, RZ, RZ, UR4 ;  /* 0x00000004ff037e24 */ /* 0x000fe2000f8e00ff */
[----:B------:R-:W-:Y:S02]  /*5720*/  @!UP0 UIMAD UR4, UR21, 0x5800, UR6 ;  /* 0x00005800150488a4 */ /* 0x000fe4000f8e0206 */
[----:B------:R-:W-:Y:S02]  /*5730*/  UIADD3 UR47, UPT, UPT, UR14, UR54, URZ ;  /* 0x000000360e2f7290 */ /* 0x000fe4000fffe0ff */
[----:B------:R-:W-:Y:S01]  /*5740*/  @!P0 R2UR UR31, R3 ;  /* 0x00000000031f82ca */ /* 0x000fe200000e0000 */
[----:B------:R-:W-:Y:S02]  /*5750*/  @!UP0 UIADD3 UR32, UPT, UPT, UR4, 0x300, URZ ;  /* 0x0000030004208890 */ /* 0x000fe4000fffe0ff */
[----:B------:R-:W-:Y:S02]  /*5760*/  @!UP0 UIADD3 UR24, UPT, UPT, UR4, 0xb00, URZ ;  /* 0x00000b0004188890 */ /* 0x000fe4000fffe0ff */
[----:B------:R-:W-:Y:S02]  /*5770*/  @!UP0 UIADD3 UR8, UPT, UPT, UR4, 0x1300, URZ ;  /* 0x0000130004088890 */ /* 0x000fe4000fffe0ff */
[----:B------:R-:W-:Y:S06]  /*5780*/  @!UP0 UIADD3 UR16, UPT, UPT, UR4, 0x1b00, URZ ;  /* 0x00001b0004108890 */ /* 0x000fec000fffe0ff */
[----:B------:R1:W-:Y:S01]  /*5790*/  @!UP1 UTMALDG.3D [UR32], [UR30], desc[UR38] ;  /* 0x000026201e0095b4 */ /* 0x0003e20008011000 */
[----:B------:R-:W-:Y:S05]  /*57a0*/  VOTEU.ALL UP1, P0 ;  /* 0x0000000000ff7886 */ /* 0x000fea0000020000 */
[----:B------:R2:W-:Y:S01]  /*57b0*/  @!UP1 UTMALDG.3D [UR24], [UR30], desc[UR38] ;  /* 0x000026181e0095b4 */ /* 0x0005e20008011000 */
[----:B------:R-:W-:Y:S05]  /*57c0*/  VOTEU.ALL UP1, P0 ;  /* 0x0000000000ff7886 */ /* 0x000fea0000020000 */
[----:B------:R4:W-:Y:S01]  /*57d0*/  @!UP1 UTMALDG.3D [UR8], [UR30], desc[UR38] ;  /* 0x000026081e0095b4 */ /* 0x0009e20008011000 */
[----:B------:R-:W-:Y:S05]  /*57e0*/  VOTEU.ALL UP1, P0 ;  /* 0x0000000000ff7886 */ /* 0x000fea0000020000 */
[----:B------:R5:W-:Y:S01]  /*57f0*/  @!UP1 UTMALDG.3D [UR16], [UR30], desc[UR38] ;  /* 0x000026101e0095b4 */ /* 0x000be20008011000 */
[----:B------:R-:W-:Y:S01]  /*5800*/  VOTEU.ALL UP1, P0 ;  /* 0x0000000000ff7886 */ /* 0x000fe20000020000 */
[----:B-1----:R-:W-:Y:S01]  /*5810*/  UMOV UR36, UR29 ;  /* 0x0000001d00247c82 */ /* 0x002fe20008000000 */
[----:B--2---:R-:W-:Y:S02]  /*5820*/  @!UP0 UIADD3 UR26, UPT, UPT, UR34, 0x40, URZ ;  /* 0x00000040221a8890 */ /* 0x004fe4000fffe0ff */
[----:B------:R-:W-:Y:S02]  /*5830*/  @!UP0 UIADD3 UR24, UPT, UPT, UR4, 0x2300, URZ ;  /* 0x0000230004188890 */ /* 0x000fe4000fffe0ff */
[----:B----4-:R-:W-:Y:S02]  /*5840*/  @!UP0 UIADD3 UR10, UPT, UPT, UR34, 0x50, URZ ;  /* 0x00000050220a8890 */ /* 0x010fe4000fffe0ff */
[----:B------:R-:W-:Y:S05]  /*5850*/  @!UP0 UIADD3 UR8, UPT, UPT, UR4, 0x2b00, URZ ;  /* 0x00002b0004088890 */ /* 0x000fea000fffe0ff */
[----:B------:R1:W-:Y:S01]  /*5860*/  @!UP1 UTMALDG.3D [UR24], [UR30], desc[UR38] ;  /* 0x000026181e0095b4 */ /* 0x0003e20008011000 */
[----:B------:R-:W-:Y:S01]  /*5870*/  VOTEU.ALL UP1, P0 ;  /* 0x0000000000ff7886 */ /* 0x000fe20000020000 */
[----:B-----5:R-:W-:Y:S02]  /*5880*/  @!UP0 UIADD3 UR18, UPT, UPT, UR34, 0x60, URZ ;  /* 0x0000006022128890 */ /* 0x020fe4000fffe0ff */
[----:B------:R-:W-:Y:S02]  /*5890*/  @!UP0 UIADD3 UR16, UPT, UPT, UR4, 0x3300, URZ ;  /* 0x0000330004108890 */ /* 0x000fe4000fffe0ff */
[----:B------:R2:W-:Y:S01]  /*58a0*/  @!UP1 UTMALDG.3D [UR8], [UR30], desc[UR38] ;  /* 0x000026081e0095b4 */ /* 0x0005e20008011000 */
[----:B------:R-:W-:Y:S06]  /*58b0*/  VOTEU.ALL UP1, P0 ;  /* 0x0000000000ff7886 */ /* 0x000fec0000020000 */
[----:B------:R4:W-:Y:S01]  /*58c0*/  @!UP1 UTMALDG.3D [UR16], [UR30], desc[UR38] ;  /* 0x000026101e0095b4 */ /* 0x0009e20008011000 */
[----:B------:R-:W-:Y:S01]  /*58d0*/  VOTEU.ALL UP1, P0 ;  /* 0x0000000000ff7886 */ /* 0x000fe20000020000 */
[----:B-1----:R-:W-:Y:S02]  /*58e0*/  @!UP0 UIADD3 UR26, UPT, UPT, UR34, 0x70, URZ ;  /* 0x00000070221a8890 */ /* 0x002fe4000fffe0ff */
[----:B------:R-:W-:Y:S02]  /*58f0*/  @!UP0 UIADD3 UR24, UPT, UPT, UR4, 0x3b00, URZ ;  /* 0x00003b0004188890 */ /* 0x000fe4000fffe0ff */
[----:B--2---:R-:W-:Y:S02]  /*5900*/  @!UP0 UIADD3 UR10, UPT, UPT, UR34, 0x80, URZ ;  /* 0x00000080220a8890 */ /* 0x004fe4000fffe0ff */
[----:B------:R-:W-:Y:S05]  /*5910*/  @!UP0 UIADD3 UR8, UPT, UPT, UR4, 0x4300, URZ ;  /* 0x0000430004088890 */ /* 0x000fea000fffe0ff */
[----:B------:R-:W-:Y:S01]  /*5920*/  @!UP1 UTMALDG.3D [UR24], [UR30], desc[UR38] ;  /* 0x000026181e0095b4 */ /* 0x000fe20008011000 */
[----:B------:R-:W-:Y:S01]  /*5930*/  VOTEU.ALL UP1, P0 ;  /* 0x0000000000ff7886 */ /* 0x000fe20000020000 */
[----:B----4-:R-:W-:Y:S02]  /*5940*/  @!UP0 UIADD3 UR18, UPT, UPT, UR34, 0x90, URZ ;  /* 0x0000009022128890 */ /* 0x010fe4000fffe0ff */
[----:B------:R-:W-:Y:S02]  /*5950*/  @!UP0 UIADD3 UR16, UPT, UPT, UR4, 0x4b00, URZ ;  /* 0x00004b0004108890 */ /* 0x000fe4000fffe0ff */
[----:B------:R1:W-:Y:S01]  /*5960*/  @!UP1 UTMALDG.3D [UR8], [UR30], desc[UR38] ;  /* 0x000026081e0095b4 */ /* 0x0003e20008011000 */
[----:B------:R-:W-:Y:S02]  /*5970*/  UPLOP3.LUT UP1, UPT, UPT, UPT, UPT, 0x80, 0x8 ;  /* 0x000000000008789c */ /* 0x000fe40003f2f070 */
[----:B-1----:R-:W-:Y:S02]  /*5980*/  @!UP0 UIADD3 UR10, UPT, UPT, UR34, 0xa0, URZ ;  /* 0x000000a0220a8890 */ /* 0x002fe4000fffe0ff */
[----:B------:R-:W-:Y:S01]  /*5990*/  @!UP0 UIADD3 UR8, UPT, UPT, UR4, 0x5300, URZ ;  /* 0x0000530004088890 */ /* 0x000fe2000fffe0ff */
[----:B------:R-:W-:Y:S01]  /*59a0*/  VOTEU.ALL UP0, P0 ;  /* 0x0000000000ff7886 */ /* 0x000fe20000000000 */
[----:B------:R-:W-:Y:S04]  /*59b0*/  UIADD3 UR4, UPT, UPT, UR21, 0x1, URZ ;  /* 0x0000000115047890 */ /* 0x000fe8000fffe0ff */
[----:B------:R1:W-:Y:S01]  /*59c0*/  @!UP0 UTMALDG.3D [UR16], [UR30], desc[UR38] ;  /* 0x000026101e0085b4 */ /* 0x0003e20008011000 */
[----:B------:R-:W-:Y:S04]  /*59d0*/  UISETP.NE.AND UP0, UPT, UR4, 0x2, UPT ;  /* 0x000000020400788c */ /* 0x000fe8000bf05270 */
[----:B------:R-:W-:Y:S02]  /*59e0*/  USEL UR5, URZ, 0x1, UP0 ;  /* 0x00000001ff057887 */ /* 0x000fe40008000000 */
[----:B------:R-:W-:Y:S02]  /*59f0*/  USEL UR21, UR4, URZ, UP0 ;  /* 0x000000ff04157287 */ /* 0x000fe40008000000 */
[----:B------:R-:W-:Y:S01]  /*5a00*/  VOTEU.ALL UP0, P0 ;  /* 0x0000000000ff7886 */ /* 0x000fe20000000000 */
[----:B------:R-:W-:Y:S01]  /*5a10*/  UPRMT UR4, UR44, 0x654, UR33 ;  /* 0x000006542c047896 */ /* 0x000fe20008000021 */
[----:B------:R-:W-:Y:S03]  /*5a20*/  LOP3.LUT R11, R11, UR5, RZ, 0x3c, !PT ;  /* 0x000000050b0b7c12 */ /* 0x000fe6000f8e3cff */
[----:B------:R1:W-:Y:S01]  /*5a30*/  @!UP0 UTMALDG.3D [UR8], [UR30], desc[UR38] ;  /* 0x000026081e0085b4 */ /* 0x0003e20008011000 */
[----:B------:R1:W-:Y:S04]  /*5a40*/  @!P0 SYNCS.ARRIVE.TRANS64.RED.A0TR RZ, [UR7+0x180], R8 ;  /* 0x00018008ffff89a7 */ /* 0x0003e80008300407 */
[----:B------:R-:W-:Y:S01]  /*5a50*/  SYNCS.ARRIVE.TRANS64.RED.A1T0 RZ, [UR4], RZ ;  /* 0x000000ffffff79a7 */ /* 0x000fe20008100404 */
[----:B------:R-:W-:Y:S05]  /*5a60*/  BRA.U UP3, `(.L_x_103) ;  /* 0xfffffff103947547 */ /* 0x000fea000b83ffff */
[----:B------:R-:W-:Y:S01]  /*5a70*/  UIADD3 UR6, UPT, UPT, UR6, 0x190, URZ ;  /* 0x0000019006067890 */ /* 0x000fe2000fffe0ff */
[----:B------:R-:W-:-:S03]  /*5a80*/  SHF.L.U32 R3, R11, 0x1f, RZ ;  /* 0x0000001f0b037819 */ /* 0x000fc600000006ff */
[----:B------:R-:W-:-:S09]  /*5a90*/  ULEA UR4, UR21, UR6, 0x3 ;  /* 0x0000000615047291 */ /* 0x000fd2000f8e18ff */
[----:B------:R-:W2:Y:S02]  /*5aa0*/  SYNCS.PHASECHK.TRANS64.TRYWAIT P0, [UR4], R3 ;  /* 0x00000003ff0075a7 */ /* 0x000ea40008001104 */
[----:B--2---:R-:W-:Y:S05]  /*5ab0*/  @!P0 BRA `(.L_x_104) ;  /* 0x0000005000208947 */ /* 0x004fea0003800000 */
.L_x_212:
[----:B------:R-:W-:-:S04]  /*5ac0*/  UIADD3 UR4, UPT, UPT, UR21, 0x1, URZ ;  /* 0x0000000115047890 */ /* 0x000fc8000fffe0ff */
[----:B------:R-:W-:-:S04]  /*5ad0*/  UISETP.NE.AND UP0, UPT, UR4, 0x2, UPT ;  /* 0x000000020400788c */ /* 0x000fc8000bf05270 */
[----:B------:R-:W-:Y:S02]  /*5ae0*/  USEL UR5, URZ, 0x1, UP0 ;  /* 0x00000001ff057887 */ /* 0x000fe40008000000 */
[----:B------:R-:W-:-:S04]  /*5af0*/  USEL UR4, UR4, URZ, UP0 ;  /* 0x000000ff04047287 */ /* 0x000fc80008000000 */
[----:B------:R-:W-:Y:S01]  /*5b00*/  ULEA UR4, UR4, UR6, 0x3 ;  /* 0x0000000604047291 */ /* 0x000fe2000f8e18ff */
[----:B--2---:R-:W-:-:S04]  /*5b10*/  LOP3.LUT R3, R11, UR5, RZ, 0x3c, !PT ;  /* 0x000000050b037c12 */ /* 0x004fc8000f8e3cff */
[----:B------:R-:W-:Y:S01]  /*5b20*/  SHF.L.U32 R3, R3, 0x1f, RZ ;  /* 0x0000001f03037819 */ /* 0x000fe200000006ff */
[----:B------:R-:W-:-:S07]  /*5b30*/  IMAD.U32 R0, RZ, RZ, UR4 ;  /* 0x00000004ff007e24 */ /* 0x000fce000f8e00ff */
.L_x_105:
[----:B--2---:R2:W4:Y:S02]  /*5b40*/  SYNCS.PHASECHK.TRANS64.TRYWAIT P0, [R0+URZ], R3 ;  /* 0x00000003000075a7 */ /* 0x00452400080011ff */
[----:B----4-:R-:W-:Y:S05]  /*5b50*/  @!P0 NANOSLEEP.SYNCS 0x989680 ;  /* 0x009896800000895d */ /* 0x010fea0003900000 */
[----:B------:R-:W4:Y:S02]  /*5b60*/  @!P0 SYNCS.PHASECHK.TRANS64 P0, [R0+URZ], R3 ;  /* 0x00000003000085a7 */ /* 0x000f2400080010ff */
[----:B-1-34-:R-:W-:Y:S05]  /*5b70*/  @P0 EXIT ;  /* 0x000000000000094d */ /* 0x01afea0003800000 */
[----:B------:R-:W-:Y:S05]  /*5b80*/  BRA `(.L_x_105) ;  /* 0xfffffffc00ec7947 */ /* 0x000fea000383ffff */
.L_x_95:
[----:B------:R-:W-:-:S06]  /*5b90*/  UISETP.GE.AND UP0, UPT, UR20, 0x4, UPT ;  /* 0x000000041400788c */ /* 0x000fcc000bf06270 */
[----:B------:R-:W-:-:S13]  /*5ba0*/  PLOP3.LUT P0, PT, PT, PT, UP0, 0x80, 0x8 ;  /* 0x000000000008781c */ /* 0x000fda0003f0f008 */
[----:B------:R-:W-:Y:S05]  /*5bb0*/  @!P0 EXIT ;  /* 0x000000000000894d */ /* 0x000fea0003800000 */
[----:B------:R-:W-:Y:S01]  /*5bc0*/  BAR.SYNC.DEFER_BLOCKING 0x6, 0xa0 ;  /* 0x0182800000007b1d */ /* 0x000fe20000010000 */
[C---:B------:R-:W-:Y:S01]  /*5bd0*/  IMAD.SHL.U32 R197, R226.reuse, 0x8, RZ ;  /* 0x00000008e2c57824 */ /* 0x040fe200078e00ff */
[----:B------:R-:W-:Y:S01]  /*5be0*/  SHF.R.U32.HI R7, RZ, 0x1, R226 ;  /* 0x00000001ff077819 */ /* 0x000fe200000116e2 */
[----:B------:R-:W-:Y:S01]  /*5bf0*/  IMAD.SHL.U32 R2, R226, 0x10, RZ ;  /* 0x00000010e2027824 */ /* 0x000fe200078e00ff */
[----:B------:R-:W-:Y:S01]  /*5c00*/  CS2R R222, SRZ ;  /* 0x0000000000de7805 */ /* 0x000fe2000001ff00 */
[----:B------:R-:W-:Y:S01]  /*5c10*/  IMAD.MOV.U32 R225, RZ, RZ, 0x1 ;  /* 0x00000001ffe17424 */ /* 0x000fe200078e00ff */
[----:B------:R-:W-:Y:S01]  /*5c20*/  UMOV UR46, 0x400 ;  /* 0x00000400002e7882 */ /* 0x000fe20000000000 */
[----:B------:R-:W1:Y:S01]  /*5c30*/  LDCU.64 UR4, c[0x0][0x888] ;  /* 0x00011100ff0477ac */ /* 0x000e620008000a00 */
[----:B------:R-:W2:Y:S01]  /*5c40*/  LDC.64 R202, c[0x0][0x888] ;  /* 0x00022200ffca7b82 */ /* 0x000ea20000000a00 */
[----:B------:R-:W-:Y:S01]  /*5c50*/  LOP3.LUT R197, R197, 0x300, RZ, 0xc0, !PT ;  /* 0x00000300c5c57812 */ /* 0x000fe200078ec0ff */
[----:B------:R-:W-:Y:S01]  /*5c60*/  IMAD.MOV.U32 R104, RZ, RZ, RZ ;  /* 0x000000ffff687224 */ /* 0x000fe200078e00ff */
[----:B------:R-:W-:Y:S01]  /*5c70*/  ULEA UR46, UR44, UR46, 0x18 ;  /* 0x0000002e2c2e7291 */ /* 0x000fe2000f8ec0ff */
[----:B------:R-:W-:Y:S01]  /*5c80*/  LOP3.LUT R0, R2, 0x40, RZ, 0xc0, !PT ;  /* 0x0000004002007812 */ /* 0x000fe200078ec0ff */
[----:B------:R-:W-:Y:S01]  /*5c90*/  IMAD.MOV.U32 R224, RZ, RZ, RZ ;  /* 0x000000ffffe07224 */ /* 0x000fe200078e00ff */
[--C-:B------:R-:W-:Y:S01]  /*5ca0*/  LOP3.LUT R197, R197, 0x30, R2.reuse, 0xf8, !PT ;  /* 0x00000030c5c57812 */ /* 0x100fe200078ef802 */
[----:B------:R-:W-:Y:S01]  /*5cb0*/  IMAD.MOV.U32 R221, RZ, RZ, RZ ;  /* 0x000000ffffdd7224 */ /* 0x000fe200078e00ff */
[----:B------:R-:W3:Y:S01]  /*5cc0*/  LDC.64 R204, c[0x0][0x890] ;  /* 0x00022400ffcc7b82 */ /* 0x000ee20000000a00 */
[----:B------:R-:W-:Y:S01]  /*5cd0*/  LOP3.LUT R7, R0, 0x8, R7, 0xf8, !PT ;  /* 0x0000000800077812 */ /* 0x000fe200078ef807 */
[C---:B------:R-:W-:Y:S01]  /*5ce0*/  IMAD.SHL.U32 R0, R226.reuse, 0x2, RZ ;  /* 0x00000002e2007824 */ /* 0x040fe200078e00ff */
[----:B------:R-:W-:Y:S01]  /*5cf0*/  LOP3.LUT R197, R197, 0x80, R2, 0xf8, !PT ;  /* 0x00000080c5c57812 */ /* 0x000fe200078ef802 */
[C---:B------:R-:W-:Y:S01]  /*5d00*/  IMAD.U32 R2, R226.reuse, 0x10000, RZ ;  /* 0x00010000e2027824 */ /* 0x040fe200078e00ff */
[----:B------:R-:W-:Y:S01]  /*5d10*/  LOP3.LUT R226, R226, 0x60, RZ, 0xc0, !PT ;  /* 0x00000060e2e27812 */ /* 0x000fe200078ec0ff */
[----:B------:R-:W4:Y:S01]  /*5d20*/  LDCU UR59, c[0x0][0x370] ;  /* 0x00006e00ff3b77ac */ /* 0x000f220008000800 */
[----:B------:R-:W-:Y:S01]  /*5d30*/  LOP3.LUT R0, R7, 0x8, R0, 0x78, !PT ;  /* 0x0000000807007812 */ /* 0x000fe200078e7800 */
[----:B------:R-:W4:Y:S01]  /*5d40*/  LDS R3, [UR46+0x260] ;  /* 0x0002602eff037984 */ /* 0x000f220008000800 */
[----:B------:R-:W2:Y:S01]  /*5d50*/  LDC.64 R200, c[0x0][0x8b0] ;  /* 0x00022c00ffc87b82 */ /* 0x000ea20000000a00 */
[----:B-1----:R-:W-:Y:S01]  /*5d60*/  IMAD.U32 R217, RZ, RZ, UR4 ;  /* 0x00000004ffd97e24 */ /* 0x002fe2000f8e00ff */
[----:B------:R-:W-:Y:S01]  /*5d70*/  UIADD3 UR4, UPT, UPT, UR46, 0x300, URZ ;  /* 0x000003002e047890 */ /* 0x000fe2000fffe0ff */
[----:B------:R-:W-:Y:S01]  /*5d80*/  LOP3.LUT R2, R2, 0x600000, RZ, 0xc0, !PT ;  /* 0x0060000002027812 */ /* 0x000fe200078ec0ff */
[----:B------:R-:W-:Y:S01]  /*5d90*/  IMAD.U32 R216, RZ, RZ, UR5 ;  /* 0x00000005ffd87e24 */ /* 0x000fe2000f8e00ff */
[----:B------:R-:W-:Y:S01]  /*5da0*/  LOP3.LUT R197, R197, R0, RZ, 0xfc, !PT ;  /* 0x00000000c5c57212 */ /* 0x000fe200078efcff */
[----:B------:R-:W1:Y:S02]  /*5db0*/  LDCU UR43, c[0x0][0xb0c] ;  /* 0x00016180ff2b77ac */ /* 0x000e640008000800 */
[----:B------:R-:W1:Y:S01]  /*5dc0*/  LDC.64 R198, c[0x0][0x8a8] ;  /* 0x00022a00ffc67b82 */ /* 0x000e620000000a00 */
[----:B------:R-:W-:Y:S01]  /*5dd0*/  MOV R0, UR4 ;  /* 0x0000000400007c02 */ /* 0x000fe20008000f00 */
[----:B------:R-:W1:Y:S01]  /*5de0*/  LDCU UR39, c[0x0][0xb30] ;  /* 0x00016600ff2777ac */ /* 0x000e620008000800 */
[----:B------:R-:W1:Y:S01]  /*5df0*/  LDCU.64 UR40, c[0x0][0xb28] ;  /* 0x00016500ff2877ac */ /* 0x000e620008000a00 */
[----:B------:R-:W1:Y:S01]  /*5e00*/  LDCU.128 UR60, c[0x0][0xb10] ;  /* 0x00016200ff3c77ac */ /* 0x000e620008000c00 */
[----:B------:R-:W1:Y:S01]  /*5e10*/  LDCU UR58, c[0x0][0x374] ;  /* 0x00006e80ff3a77ac */ /* 0x000e620008000800 */
[----:B------:R-:W-:Y:S01]  /*5e20*/  UMOV UR45, URZ ;  /* 0x000000ff002d7c82 */ /* 0x000fe20008000000 */
[----:B------:R-:W-:Y:S01]  /*5e30*/  UMOV UR57, URZ ;  /* 0x000000ff00397c82 */ /* 0x000fe20008000000 */
[----:B---34-:R-:W-:-:S07]  /*5e40*/  IADD3 R2, PT, PT, R3, R2, RZ ;  /* 0x0000000203027210 */ /* 0x018fce0007ffe0ff */
.L_x_135:
[----:B------:R-:W-:Y:S02]  /*5e50*/  LEA R0, R221, UR46, 0x3 ;  /* 0x0000002edd007c11 */ /* 0x000fe4000f8e18ff */
[----:B------:R-:W-:Y:S02]  /*5e60*/  SHF.L.U32 R3, R223, 0x1f, RZ ;  /* 0x0000001fdf037819 */ /* 0x000fe400000006ff */
[----:B--2---:R-:W-:Y:S02]  /*5e70*/  LEA R5, R221, UR46, 0x4 ;  /* 0x0000002edd057c11 */ /* 0x004fe4000f8e20ff */
[----:B------:R-:W3:Y:S02]  /*5e80*/  SYNCS.PHASECHK.TRANS64.TRYWAIT P0, [R0+URZ+0x1b0], R3 ;  /* 0x0001b003000075a7 */ /* 0x000ee400080011ff */
[----:B---3--:R-:W-:Y:S05]  /*5e90*/  @!P0 BRA `(.L_x_106) ;  /* 0x0000004c00408947 */ /* 0x008fea0003800000 */
.L_x_213:
[----:B------:R-:W-:Y:S01]  /*5ea0*/  R2UR UR7, R227 ;  /* 0x00000000e30772ca */ /* 0x000fe200000e0000 */
[----:B------:R-:W4:Y:S01]  /*5eb0*/  LDS.128 R4, [R5+0x240] ;  /* 0x0002400005047984 */ /* 0x000f220000000c00 */
[----:B---3--:R-:W-:Y:S01]  /*5ec0*/  VIADD R0, R0, 0x1c0 ;  /* 0x000001c000007836 */ /* 0x008fe20000000000 */
[----:B------:R-:W-:Y:S04]  /*5ed0*/  UISETP.GE.AND UP0, UPT, UR42, 0x1, UPT ;  /* 0x000000012a00788c */ /* 0x000fe8000bf06270 */
[----:B------:R-:W-:Y:S01]  /*5ee0*/  PRMT R0, RZ, 0x654, R0 ;  /* 0x00000654ff007816 */ /* 0x000fe20000000000 */
[----:B------:R-:W-:Y:S01]  /*5ef0*/  @!PT LDS RZ, [RZ] ;  /* 0x00000000fffff984 */ /* 0x000fe20000000800 */
[----:B------:R-:W-:Y:S01]  /*5f00*/  @!PT LDS RZ, [RZ] ;  /* 0x00000000fffff984 */ /* 0x000fe20000000800 */
[----:B------:R-:W-:Y:S01]  /*5f10*/  @!PT LDS RZ, [RZ] ;  /* 0x00000000fffff984 */ /* 0x000fe20000000800 */
[----:B------:R-:W-:Y:S01]  /*5f20*/  @!PT LDS RZ, [RZ] ;  /* 0x00000000fffff984 */ /* 0x000fe20000000800 */
[----:B------:R3:W-:Y:S06]  /*5f30*/  MEMBAR.ALL.CTA ;  /* 0x0000000000007992 */ /* 0x0007ec0000008000 */
[----:B---3--:R-:W3:Y:S02]  /*5f40*/  FENCE.VIEW.ASYNC.S ;  /* 0x00000000000073c6 */ /* 0x008ee40000000000 */
[----:B---3--:R3:W-:Y:S01]  /*5f50*/  SYNCS.ARRIVE.TRANS64.RED.A1T0 RZ, [R0+URZ], RZ ;  /* 0x000000ff00ff79a7 */ /* 0x0087e200081004ff */
[----:B----4-:R-:W-:Y:S11]  /*5f60*/  LOP3.LUT P0, RZ, R6, 0x1, RZ, 0xc0, !PT ;  /* 0x0000000106ff7812 */ /* 0x010ff6000780c0ff */
[----:B------:R-:W-:Y:S02]  /*5f70*/  @!UPT UIADD3 URZ, UPT, UPT, URZ, URZ, URZ ;  /* 0x000000fffffff290 */ /* 0x000fe4000fffe0ff */
[----:B------:R-:W-:Y:S01]  /*5f80*/  VOTEU.ANY UP1, P0 ;  /* 0x0000000000ff7886 */ /* 0x000fe20000020100 */
[----:B------:R-:W-:Y:S01]  /*5f90*/  PLOP3.LUT P0, PT, PT, PT, UP1, 0x80, 0x8 ;  /* 0x000000000008781c */ /* 0x000fe20003f0f018 */
[----:B------:R-:W-:Y:S06]  /*5fa0*/  UP2UR UR4, UPR, URZ, 0x2 ;  /* 0x00000002ff047883 */ /* 0x000fec0008000000 */
[----:B------:R-:W-:Y:S06]  /*5fb0*/  IMAD.U32 R228, RZ, RZ, UR4 ;  /* 0x00000004ffe47e24 */ /* 0x000fec000f8e00ff */
[----:B------:R-:W-:Y:S02]  /*5fc0*/  @P0 SHF.R.U32.HI R3, RZ, 0x10, R5 ;  /* 0x00000010ff030819 */ /* 0x000fe40000011605 */
[----:B------:R-:W-:Y:S02]  /*5fd0*/  @P0 MOV R8, R4 ;  /* 0x0000000400080202 */ /* 0x000fe40000000f00 */
[----:B------:R-:W-:Y:S02]  /*5fe0*/  @P0 R2UR UR4, R3 ;  /* 0x00000000030402ca */ /* 0x000fe400000e0000 */
[----:B------:R-:W-:Y:S02]  /*5ff0*/  @P0 LOP3.LUT R4, R5, 0xffff, RZ, 0xc0, !PT ;  /* 0x0000ffff05040812 */ /* 0x000fe400078ec0ff */
[----:B------:R-:W-:Y:S02]  /*6000*/  @P0 R2UR UR6, R8 ;  /* 0x00000000080602ca */ /* 0x000fe400000e0000 */
[----:B------:R-:W-:Y:S07]  /*6010*/  @P0 R2UR UR5, R4 ;  /* 0x00000000040502ca */ /* 0x000fee00000e0000 */
[----:B------:R-:W-:Y:S02]  /*6020*/  @UP1 UMOV UR7, UR4 ;  /* 0x0000000400071c82 */ /* 0x000fe40008000000 */
[----:B------:R-:W-:Y:S02]  /*6030*/  IMAD.U32 R227, RZ, RZ, UR7 ;  /* 0x00000007ffe37e24 */ /* 0x000fe4000f8e00ff */
[----:B------:R-:W-:Y:S02]  /*6040*/  @UP1 UMOV UR38, UR6 ;  /* 0x0000000600261c82 */ /* 0x000fe40008000000 */
[----:B------:R-:W-:Y:S01]  /*6050*/  @UP1 UMOV UR37, UR5 ;  /* 0x0000000500251c82 */ /* 0x000fe20008000000 */
[----:B---3--:R-:W-:Y:S05]  /*6060*/  BRA.U !UP0, `(.L_x_107) ;  /* 0x0000000108cc7547 */ /* 0x008fea000b800000 */
[----:B------:R-:W3:Y:S01]  /*6070*/  LDCU UR12, c[0x0][0xb20] ;  /* 0x00016400ff0c77ac */ /* 0x000ee20008000800 */
[----:B-1----:R-:W-:Y:S02]  /*6080*/  UIMAD.WIDE.U32 UR4, UR58, UR63, URZ ;  /* 0x0000003f3a0472a5 */ /* 0x002fe4000f8e00ff */
[----:B------:R-:W-:Y:S02]  /*6090*/  UIMAD.WIDE.U32 UR6, UR59, UR60, URZ ;  /* 0x0000003c3b0672a5 */ /* 0x000fe4000f8e00ff */
[----:B------:R-:W-:Y:S02]  /*60a0*/  UISETP.NE.AND UP0, UPT, UR62, 0x1, UPT ;  /* 0x000000013e00788c */ /* 0x000fe4000bf05270 */
[----:B------:R-:W-:Y:S02]  /*60b0*/  UIMAD.WIDE.U32 UR8, UR37, UR63, URZ ;  /* 0x0000003f250872a5 */ /* 0x000fe4000f8e00ff */
[----:B------:R-:W-:Y:S02]  /*60c0*/  UIMAD.WIDE.U32 UR10, UR38, UR60, URZ ;  /* 0x0000003c260a72a5 */ /* 0x000fe4000f8e00ff */
[----:B------:R-:W-:Y:S02]  /*60d0*/  UISETP.NE.AND UP1, UPT, UR43, 0x1, UPT ;  /* 0x000000012b00788c */ /* 0x000fe4000bf25270 */
[----:B------:R-:W-:Y:S01]  /*60e0*/  UISETP.NE.AND UP2, UPT, UR42, 0x1, UPT ;  /* 0x000000012a00788c */ /* 0x000fe2000bf45270 */
[----:B------:R-:W-:Y:S02]  /*60f0*/  UMOV UR4, UR5 ;  /* 0x0000000500047c82 */ /* 0x000fe40008000000 */
[----:B---3--:R-:W-:Y:S03]  /*6100*/  USHF.R.U32.HI UR5, URZ, UR12, UR4 ;  /* 0x0000000cff057299 */ /* 0x008fe60008011604 */
[----:B------:R-:W-:Y:S02]  /*6110*/  UMOV UR4, UR7 ;  /* 0x0000000700047c82 */ /* 0x000fe40008000000 */
[----:B------:R-:W-:Y:S02]  /*6120*/  USHF.R.U32.HI UR7, URZ, UR61, UR4 ;  /* 0x0000003dff077299 */ /* 0x000fe40008011604 */
[----:B------:R-:W-:Y:S02]  /*6130*/  USEL UR4, UR58, UR5, !UP0 ;  /* 0x000000053a047287 */ /* 0x000fe4000c000000 */
[----:B------:R-:W-:Y:S01]  /*6140*/  USEL UR7, UR59, UR7, !UP1 ;  /* 0x000000073b077287 */ /* 0x000fe2000c800000 */
[----:B------:R-:W-:Y:S01]  /*6150*/  UMOV UR5, UR9 ;  /* 0x0000000900057c82 */ /* 0x000fe20008000000 */
[----:B------:R-:W-:Y:S02]  /*6160*/  UIMAD.WIDE.U32 UR8, UR4, UR40, URZ ;  /* 0x00000028040872a5 */ /* 0x000fe4000f8e00ff */
[----:B------:R-:W-:Y:S03]  /*6170*/  USHF.R.U32.HI UR6, URZ, UR12, UR5 ;  /* 0x0000000cff067299 */ /* 0x000fe60008011605 */
[----:B------:R-:W-:Y:S01]  /*6180*/  UMOV UR5, UR11 ;  /* 0x0000000b00057c82 */ /* 0x000fe20008000000 */
[----:B------:R-:W-:Y:S02]  /*6190*/  UIMAD.WIDE.U32 UR10, UR7, UR40, URZ ;  /* 0x00000028070a72a5 */ /* 0x000fe4000f8e00ff */
[----:B------:R-:W-:Y:S02]  /*61a0*/  USHF.R.U32.HI UR12, URZ, UR61, UR5 ;  /* 0x0000003dff0c7299 */ /* 0x000fe40008011605 */
[----:B------:R-:W-:Y:S01]  /*61b0*/  USEL UR6, UR37, UR6, !UP0 ;  /* 0x0000000625067287 */ /* 0x000fe2000c000000 */
[----:B------:R-:W-:Y:S02]  /*61c0*/  UMOV UR5, UR9 ;  /* 0x0000000900057c82 */ /* 0x000fe40008000000 */
[----:B------:R-:W-:Y:S01]  /*61d0*/  UMOV UR10, UR11 ;  /* 0x0000000b000a7c82 */ /* 0x000fe20008000000 */
[----:B------:R-:W-:Y:S02]  /*61e0*/  @UP2 USHF.R.U32.HI UR4, URZ, UR41, UR5 ;  /* 0x00000029ff042299 */ /* 0x000fe40008011605 */
[----:B------:R-:W-:Y:S02]  /*61f0*/  @UP2 USHF.R.U32.HI UR7, URZ, UR41, UR10 ;  /* 0x00000029ff072299 */ /* 0x000fe4000801160a */
[----:B------:R-:W-:Y:S02]  /*6200*/  UIMAD UR4, UR42, UR4, URZ ;  /* 0x000000042a0472a4 */ /* 0x000fe4000f8e02ff */
[----:B------:R-:W-:Y:S02]  /*6210*/  UIMAD.WIDE.U32 UR10, UR6, UR40, URZ ;  /* 0x00000028060a72a5 */ /* 0x000fe4000f8e00ff */
[----:B------:R-:W-:Y:S02]  /*6220*/  USEL UR5, UR38, UR12, !UP1 ;  /* 0x0000000c26057287 */ /* 0x000fe4000c800000 */
[----:B------:R-:W-:Y:S02]  /*6230*/  UIMAD UR8, UR42, UR7, URZ ;  /* 0x000000072a0872a4 */ /* 0x000fe4000f8e02ff */
[----:B------:R-:W-:Y:S03]  /*6240*/  UISETP.GE.AND UP0, UPT, UR6, UR4, UPT ;  /* 0x000000040600728c */ /* 0x000fe6000bf06270 */
[----:B------:R-:W-:Y:S01]  /*6250*/  UMOV UR4, UR11 ;  /* 0x0000000b00047c82 */ /* 0x000fe20008000000 */
[----:B------:R-:W-:Y:S02]  /*6260*/  UISETP.GE.OR UP0, UPT, UR5, UR8, UP0 ;  /* 0x000000080500728c */ /* 0x000fe40008706670 */
[----:B------:R-:W-:Y:S02]  /*6270*/  USHF.R.U32.HI UR4, URZ, UR41, UR4 ;  /* 0x00000029ff047299 */ /* 0x000fe40008011604 */
[----:B------:R-:W-:Y:S02]  /*6280*/  UIMAD.WIDE.U32 UR8, UR5, UR40, URZ ;  /* 0x00000028050872a5 */ /* 0x000fe4000f8e00ff */
[----:B------:R-:W-:Y:S02]  /*6290*/  USEL UR11, UR6, UR4, !UP2 ;  /* 0x00000004060b7287 */ /* 0x000fe4000d000000 */
[----:B------:R-:W-:Y:S02]  /*62a0*/  UIADD3 UR8, UPT, UPT, -UR5, URZ, URZ ;  /* 0x000000ff05087290 */ /* 0x000fe4000fffe1ff */
[----:B------:R-:W-:Y:S01]  /*62b0*/  UIADD3 UR10, UPT, UPT, -UR11, URZ, URZ ;  /* 0x000000ff0b0a7290 */ /* 0x000fe2000fffe1ff */
[----:B------:R-:W-:Y:S01]  /*62c0*/  @!UP0 UMOV UR4, UR9 ;  /* 0x0000000900048c82 */ /* 0x000fe20008000000 */
[----:B------:R-:W-:Y:S02]  /*62d0*/  UIADD3 UR9, UPT, UPT, -UR6, URZ, URZ ;  /* 0x000000ff06097290 */ /* 0x000fe4000fffe1ff */
[----:B------:R-:W-:Y:S02]  /*62e0*/  @!UP0 USHF.R.U32.HI UR4, URZ, UR41, UR4 ;  /* 0x00000029ff048299 */ /* 0x000fe40008011604 */
[----:B------:R-:W-:Y:S02]  /*62f0*/  UIMAD UR10, UR42, UR10, UR6 ;  /* 0x0000000a2a0a72a4 */ /* 0x000fe4000f8e0206 */
[----:B------:R-:W-:Y:S04]  /*6300*/  @!UP0 USEL UR4, UR5, UR4, !UP2 ;  /* 0x0000000405048287 */ /* 0x000fe8000d000000 */
[----:B------:R-:W-:Y:S02]  /*6310*/  @!UP0 UIMAD UR10, UR7, UR10, UR4 ;  /* 0x0000000a070a82a4 */ /* 0x000fe4000f8e0204 */
[----:B------:R-:W-:Y:S02]  /*6320*/  @!UP0 UIADD3 UR11, UPT, UPT, UR11, -UR4, URZ ;  /* 0x800000040b0b8290 */ /* 0x000fe4000fffe0ff */
[----:B------:R-:W-:Y:S02]  /*6330*/  UIMAD UR7, UR43, UR8, UR38 ;  /* 0x000000082b0772a4 */ /* 0x000fe4000f8e0226 */
[----:B------:R-:W-:Y:S02]  /*6340*/  @!UP0 UIMAD UR6, UR11, UR42, UR5 ;  /* 0x0000002a0b0682a4 */ /* 0x000fe4000f8e0205 */
[----:B------:R-:W-:Y:S01]  /*6350*/  UIMAD UR4, UR62, UR9, UR37 ;  /* 0x000000093e0472a4 */ /* 0x000fe2000f8e0225 */
[----:B------:R-:W-:Y:S02]  /*6360*/  @!UP0 UMOV UR5, UR10 ;  /* 0x0000000a00058c82 */ /* 0x000fe40008000000 */
[----:B------:R-:W-:Y:S02]  /*6370*/  UIMAD UR38, UR5, UR43, UR7 ;  /* 0x0000002b052672a4 */ /* 0x000fe4000f8e0207 */
[----:B------:R-:W-:Y:S11]  /*6380*/  UIMAD UR37, UR6, UR62, UR4 ;  /* 0x0000003e062572a4 */ /* 0x000ff6000f8e0204 */
[----:B------:R-:W-:Y:S01]  /*6390*/  @!UPT UIADD3 URZ, UPT, UPT, URZ, URZ, URZ ;  /* 0x000000fffffff290 */ /* 0x000fe2000fffe0ff */
.L_x_107:
[----:B-1----:R-:W-:Y:S01]  /*63a0*/  UISETP.NE.AND UP0, UPT, UR39, 0x1, UPT ;  /* 0x000000012700788c */ /* 0x002fe2000bf05270 */
[----:B------:R-:W-:Y:S01]  /*63b0*/  IADD3 R221, PT, PT, R221, 0x1, RZ ;  /* 0x00000001dddd7810 */ /* 0x000fe20007ffe0ff */
[----:B------:R-:W-:Y:S09]  /*63c0*/  UIADD3 UR11, UPT, UPT, UR46, 0x300, URZ ;  /* 0x000003002e0b7890 */ /* 0x000ff2000fffe0ff */
[----:B------:R-:W1:Y:S01]  /*63d0*/  @!UP0 LDCU.128 UR12, c[0x0][0xb10] ;  /* 0x00016200ff0c87ac */ /* 0x000e620008000c00 */
[----:B------:R-:W3:Y:S01]  /*63e0*/  @!UP0 LDCU UR5, c[0x0][0xb0c] ;  /* 0x00016180ff0587ac */ /* 0x000ee20008000800 */
[----:B------:R-:W4:Y:S01]  /*63f0*/  @!UP0 LDCU UR10, c[0x0][0xb20] ;  /* 0x00016400ff0a87ac */ /* 0x000f220008000800 */
[----:B-1----:R-:W-:Y:S02]  /*6400*/  UIMAD.WIDE.U32 UR8, UR38, UR12, URZ ;  /* 0x0000000c260872a5 */ /* 0x002fe4000f8e00ff */
[----:B------:R-:W-:Y:S02]  /*6410*/  UIMAD.WIDE.U32 UR6, UR37, UR15, URZ ;  /* 0x0000000f250672a5 */ /* 0x000fe4000f8e00ff */
[----:B------:R-:W-:Y:S03]  /*6420*/  @!UP0 UISETP.NE.AND UP1, UPT, UR14, 0x1, UPT ;  /* 0x000000010e00888c */ /* 0x000fe6000bf25270 */
[----:B------:R-:W-:Y:S01]  /*6430*/  @!UP0 UMOV UR4, UR9 ;  /* 0x0000000900048c82 */ /* 0x000fe20008000000 */
[----:B---3--:R-:W-:Y:S02]  /*6440*/  @!UP0 UISETP.NE.AND UP2, UPT, UR5, 0x1, UPT ;  /* 0x000000010500888c */ /* 0x008fe4000bf45270 */
[----:B------:R-:W-:Y:S01]  /*6450*/  @!UP0 USHF.R.U32.HI UR4, URZ, UR13, UR4 ;  /* 0x0000000dff048299 */ /* 0x000fe20008011604 */
[----:B------:R-:W-:Y:S02]  /*6460*/  @!UP0 UMOV UR6, UR7 ;  /* 0x0000000700068c82 */ /* 0x000fe40008000000 */
[----:B----4-:R-:W-:Y:S02]  /*6470*/  @!UP0 USHF.R.U32.HI UR6, URZ, UR10, UR6 ;  /* 0x0000000aff068299 */ /* 0x010fe40008011606 */
[----:B------:R-:W-:Y:S02]  /*6480*/  @!UP0 USEL UR7, UR38, UR4, !UP2 ;  /* 0x0000000426078287 */ /* 0x000fe4000d000000 */
[----:B------:R-:W-:Y:S04]  /*6490*/  @!UP0 USEL UR6, UR37, UR6, !UP1 ;  /* 0x0000000625068287 */ /* 0x000fe8000c800000 */
[----:B------:R-:W-:Y:S02]  /*64a0*/  @!UP0 UIADD3 UR4, UPT, UPT, -UR7, UR6, URZ ;  /* 0x0000000607048290 */ /* 0x000fe4000fffe1ff */
[----:B------:R-:W-:Y:S02]  /*64b0*/  @!UP0 UIADD3 UR6, UPT, UPT, UR7, -UR6, URZ ;  /* 0x8000000607068290 */ /* 0x000fe4000fffe0ff */
[----:B------:R-:W-:Y:S02]  /*64c0*/  @!UP0 UIMAD UR38, UR4, UR5, UR38 ;  /* 0x00000005042682a4 */ /* 0x000fe4000f8e0226 */
[----:B------:R-:W-:Y:S02]  /*64d0*/  @!UP0 UIMAD UR37, UR6, UR14, UR37 ;  /* 0x0000000e062582a4 */ /* 0x000fe4000f8e0225 */
[----:B------:R-:W-:Y:S09]  /*64e0*/  ULOP3.LUT UP0, URZ, UR11, 0x90, URZ, 0xc0, !UPT ;  /* 0x000000900bff7892 */ /* 0x000ff2000f80c0ff */
[----:B------:R-:W-:Y:S05]  /*64f0*/  BRA.U !UP0, `(.L_x_108) ;  /* 0x00000001087c7547 */ /* 0x000fea000b800000 */
[----:B------:R-:W1:Y:S01]  /*6500*/  LDCU.64 UR8, c[0x4][0x80] ;  /* 0x01001000ff0877ac */ /* 0x000e620008000a00 */
[----:B------:R-:W-:Y:S01]  /*6510*/  MOV R16, 0x0 ;  /* 0x0000000000107802 */ /* 0x000fe20000000f00 */
[----:B------:R-:W-:Y:S02]  /*6520*/  HFMA2 R12, -RZ, RZ, 0, 5.9604644775390625e-08 ;  /* 0x00000001ff0c7431 */ /* 0x000fe400000001ff */
[----:B------:R-:W-:Y:S01]  /*6530*/  IMAD.MOV.U32 R8, RZ, RZ, 0x70 ;  /* 0x00000070ff087424 */ /* 0x000fe200078e00ff */
[----:B------:R3:W4:Y:S01]  /*6540*/  LDC.64 R14, c[0x4][R16] ;  /* 0x01000000100e7b82 */ /* 0x0007220000000a00 */
[----:B------:R-:W2:Y:S01]  /*6550*/  LDCU.64 UR6, c[0x4][0x88] ;  /* 0x01001100ff0677ac */ /* 0x000ea20008000a00 */
[----:B------:R-:W-:Y:S01]  /*6560*/  IMAD.MOV.U32 R13, RZ, RZ, RZ ;  /* 0x000000ffff0d7224 */ /* 0x000fe200078e00ff */
[----:B------:R-:W2:Y:S01]  /*6570*/  LDCU.64 UR4, c[0x4][0x8] ;  /* 0x01000100ff0477ac */ /* 0x000ea20008000a00 */
[----:B-1----:R-:W-:Y:S01]  /*6580*/  MOV R5, UR9 ;  /* 0x0000000900057c02 */ /* 0x002fe20008000f00 */
[----:B------:R-:W-:Y:S01]  /*6590*/  IMAD.U32 R4, RZ, RZ, UR8 ;  /* 0x00000008ff047e24 */ /* 0x000fe2000f8e00ff */
[----:B--2---:R-:W-:Y:S01]  /*65a0*/  MOV R7, UR7 ;  /* 0x0000000700077c02 */ /* 0x004fe20008000f00 */
[----:B------:R-:W-:Y:S01]  /*65b0*/  IMAD.U32 R6, RZ, RZ, UR6 ;  /* 0x00000006ff067e24 */ /* 0x000fe2000f8e00ff */
[----:B------:R-:W-:Y:S01]  /*65c0*/  MOV R11, UR5 ;  /* 0x00000005000b7c02 */ /* 0x000fe20008000f00 */
[----:B------:R-:W-:Y:S02]  /*65d0*/  IMAD.U32 R10, RZ, RZ, UR4 ;  /* 0x00000004ff0a7e24 */ /* 0x000fe4000f8e00ff */
[----:B------:R-:W-:Y:S07]  /*65e0*/  LEPC R20, `(.L_x_109) ;  /* 0x000000001014794e */ /* 0x000fee0000000000 */
[----:B---345:R-:W-:Y:S05]  /*65f0*/  CALL.ABS.NOINC R14 ;  /* 0x000000000e007343 */ /* 0x038fea0003c00000 */
.L_x_109:
[----:B------:R-:W1:Y:S01]  /*6600*/  LDCU.64 UR8, c[0x4][0x80] ;  /* 0x01001000ff0877ac */ /* 0x000e620008000a00 */
[----:B------:R-:W2:Y:S01]  /*6610*/  LDC.64 R16, c[0x4][R16] ;  /* 0x0100000010107b82 */ /* 0x000ea20000000a00 */
[----:B------:R-:W-:Y:S02]  /*6620*/  HFMA2 R12, -RZ, RZ, 0, 5.9604644775390625e-08 ;  /* 0x00000001ff0c7431 */ /* 0x000fe400000001ff */
[----:B------:R-:W-:Y:S02]  /*6630*/  IMAD.MOV.U32 R8, RZ, RZ, 0x70 ;  /* 0x00000070ff087424 */ /* 0x000fe400078e00ff */
[----:B------:R-:W-:Y:S01]  /*6640*/  IMAD.MOV.U32 R13, RZ, RZ, RZ ;  /* 0x000000ffff0d7224 */ /* 0x000fe200078e00ff */
[----:B------:R-:W3:Y:S01]  /*6650*/  LDCU.64 UR6, c[0x4][0x88] ;  /* 0x01001100ff0677ac */ /* 0x000ee20008000a00 */
[----:B------:R-:W4:Y:S01]  /*6660*/  LDCU.64 UR4, c[0x4][0x8] ;  /* 0x01000100ff0477ac */ /* 0x000f220008000a00 */
[----:B-1----:R-:W-:Y:S02]  /*6670*/  MOV R4, UR8 ;  /* 0x0000000800047c02 */ /* 0x002fe40008000f00 */
[----:B------:R-:W-:Y:S02]  /*6680*/  MOV R5, UR9 ;  /* 0x0000000900057c02 */ /* 0x000fe40008000f00 */
[----:B---3--:R-:W-:Y:S01]  /*6690*/  MOV R7, UR7 ;  /* 0x0000000700077c02 */ /* 0x008fe20008000f00 */
[----:B------:R-:W-:Y:S01]  /*66a0*/  IMAD.U32 R6, RZ, RZ, UR6 ;  /* 0x00000006ff067e24 */ /* 0x000fe2000f8e00ff */
[----:B----4-:R-:W-:Y:S01]  /*66b0*/  MOV R11, UR5 ;  /* 0x00000005000b7c02 */ /* 0x010fe20008000f00 */
[----:B------:R-:W-:Y:S02]  /*66c0*/  IMAD.U32 R10, RZ, RZ, UR4 ;  /* 0x00000004ff0a7e24 */ /* 0x000fe4000f8e00ff */
[----:B------:R-:W-:Y:S07]  /*66d0*/  LEPC R20, `(.L_x_108) ;  /* 0x000000001014794e */ /* 0x000fee0000000000 */
[----:B--2---:R-:W-:Y:S05]  /*66e0*/  CALL.ABS.NOINC R16 ;  /* 0x0000000010007343 */ /* 0x004fea0003c00000 */
.L_x_108:
[----:B------:R-:W-:Y:S02]  /*66f0*/  R2UR UR4, R220 ;  /* 0x00000000dc0472ca */ /* 0x000fe400000e0000 */
[----:B------:R-:W-:Y:S02]  /*6700*/  ISETP.NE.U32.AND P3, PT, R204, RZ, PT ;  /* 0x000000ffcc00720c */ /* 0x000fe40003f65070 */
[----:B--2---:R-:W-:Y:S02]  /*6710*/  ISETP.NE.U32.AND P4, PT, R200, RZ, PT ;  /* 0x000000ffc800720c */ /* 0x004fe40003f85070 */
[----:B------:R-:W-:Y:S02]  /*6720*/  ISETP.NE.AND.EX P3, PT, R205, RZ, PT, P3 ;  /* 0x000000ffcd00720c */ /* 0x000fe40003f65330 */
[----:B------:R-:W-:Y:S02]  /*6730*/  PLOP3.LUT P1, PT, PT, PT, PT, 0x8, 0x80 ;  /* 0x000000000080781c */ /* 0x000fe40003f2e170 */
[----:B------:R-:W-:Y:S03]  /*6740*/  ISETP.NE.AND.EX P4, PT, R201, RZ, PT, P4 ;  /* 0x000000ffc900720c */ /* 0x000fe60003f85340 */
[----:B------:R-:W-:Y:S06]  /*6750*/  UISETP.NE.AND UP1, UPT, UR4, URZ, UPT ;  /* 0x000000ff0400728c */ /* 0x000fec000bf25270 */
[----:B------:R-:W-:Y:S05]  /*6760*/  PLOP3.LUT P0, PT, PT, PT, UP1, 0x80, 0x8 ;  /* 0x000000000008781c */ /* 0x000fea0003f0f018 */
[----:B------:R-:W1:Y:S08]  /*6770*/  @UP1 LDCU.64 UR4, c[0x0][0x888] ;  /* 0x00011100ff0417ac */ /* 0x000e700008000a00 */
[----:B------:R-:W-:Y:S01]  /*6780*/  @P0 PLOP3.LUT P1, PT, P3, PT, PT, 0x80, 0x8 ;  /* 0x000000000008081c */ /* 0x000fe20001f2f070 */
[----:B-1----:R-:W-:Y:S04]  /*6790*/  @UP1 UISETP.NE.U32.AND UP0, UPT, UR4, URZ, UPT ;  /* 0x000000ff0400128c */ /* 0x002fe8000bf05070 */
[----:B------:R-:W-:Y:S04]  /*67a0*/  @UP1 UISETP.NE.AND.EX UP0, UPT, UR5, URZ, UPT, UP0 ;  /* 0x000000ff0500128c */ /* 0x000fe8000bf05300 */
[----:B------:R-:W-:Y:S01]  /*67b0*/  @UP1 USEL UR4, URZ, 0xffffffff, UP0 ;  /* 0xffffffffff041887 */ /* 0x000fe20008000000 */
[----:B------:R-:W-:Y:S11]  /*67c0*/  @!P3 BRA `(.L_x_110) ;  /* 0x000000000030b947 */ /* 0x000ff60003800000 */
[----:B------:R-:W-:Y:S01]  /*67d0*/  ISETP.NE.U32.AND P2, PT, R202, RZ, PT ;  /* 0x000000ffca00720c */ /* 0x000fe20003f45070 */
[----:B------:R-:W1:Y:S01]  /*67e0*/  LDCU.64 UR6, c[0x0][0x358] ;  /* 0x00006b00ff0677ac */ /* 0x000e620008000a00 */
[----:B------:R-:W-:Y:S02]  /*67f0*/  IMAD.MOV.U32 R206, RZ, RZ, 0x1 ;  /* 0x00000001ffce7424 */ /* 0x000fe400078e00ff */
[----:B------:R-:W-:Y:S11]  /*6800*/  ISETP.NE.AND.EX P2, PT, R203, RZ, PT, P2 ;  /* 0x000000ffcb00720c */ /* 0x000ff60003f45320 */
[----:B------:R-:W-:Y:S02]  /*6810*/  @!UPT UIADD3 URZ, UPT, UPT, URZ, URZ, URZ ;  /* 0x000000fffffff290 */ /* 0x000fe4000fffe0ff */
[----:B------:R-:W2:Y:S01]  /*6820*/  @P2 LDC.64 R4, c[0x0][0x888] ;  /* 0x00022200ff042b82 */ /* 0x000ea20000000a00 */
[----:B------:R-:W-:Y:S04]  /*6830*/  @P2 IMAD R0, R204, UR36, RZ ;  /* 0x00000024cc002c24 */ /* 0x000fe8000f8e02ff */
[----:B--2---:R-:W-:Y:S04]  /*6840*/  @P2 IMAD.WIDE R4, R0, 0x4, R4 ;  /* 0x0000000400042825 */ /* 0x004fe800078e0204 */
[----:B------:R-:W-:Y:S01]  /*6850*/  HFMA2 R0, -RZ, RZ, 0, 5.9604644775390625e-08 ;  /* 0x00000001ff007431 */ /* 0x000fe200000001ff */
[----:B-1---5:R1:W5:Y:S04]  /*6860*/  @P2 LDG.E R107, desc[UR6][R4.64] ;  /* 0x00000006046b2981 */ /* 0x022368000c1e1900 */
[----:B------:R-:W-:Y:S01]  /*6870*/  @!P2 PRMT R206, R0, 0x7610, R206 ;  /* 0x0000761000cea816 */ /* 0x000fe200000000ce */
[----:B-1----:R-:W2:Y:S06]  /*6880*/  @!P2 LDC R107, c[0x0][0x880] ;  /* 0x00022000ff6bab82 */ /* 0x002eac0000000800 */
.L_x_110:
[----:B------:R-:W-:Y:S05]  /*6890*/  @!P4 BRA `(.L_x_111) ;  /* 0x000000000024c947 */ /* 0x000fea0003800000 */
[----:B------:R-:W-:Y:S01]  /*68a0*/  ISETP.NE.U32.AND P2, PT, R198, RZ, PT ;  /* 0x000000ffc600720c */ /* 0x000fe20003f45070 */
[----:B------:R-:W1:Y:S03]  /*68b0*/  LDCU.64 UR6, c[0x0][0x358] ;  /* 0x00006b00ff0677ac */ /* 0x000e660008000a00 */
[----:B------:R-:W-:Y:S11]  /*68c0*/  ISETP.NE.AND.EX P2, PT, R199, RZ, PT, P2 ;  /* 0x000000ffc700720c */ /* 0x000ff60003f45320 */
[----:B------:R-:W-:Y:S02]  /*68d0*/  @!UPT UIADD3 URZ, UPT, UPT, URZ, URZ, URZ ;  /* 0x000000fffffff290 */ /* 0x000fe4000fffe0ff */
[----:B------:R-:W3:Y:S01]  /*68e0*/  @P2 LDC.64 R4, c[0x0][0x8a8] ;  /* 0x00022a00ff042b82 */ /* 0x000ee20000000a00 */
[----:B------:R-:W-:Y:S04]  /*68f0*/  @P2 IMAD R0, R200, UR36, RZ ;  /* 0x00000024c8002c24 */ /* 0x000fe8000f8e02ff */
[----:B---3--:R-:W-:Y:S05]  /*6900*/  @P2 IMAD.WIDE R4, R0, 0x4, R4 ;  /* 0x0000000400042825 */ /* 0x008fea00078e0204 */
[----:B-1---5:R1:W5:Y:S02]  /*6910*/  @P2 LDG.E R105, desc[UR6][R4.64] ;  /* 0x0000000604692981 */ /* 0x022364000c1e1900 */
[----:B-1----:R-:W3:Y:S02]  /*6920*/  @!P2 LDC R105, c[0x0][0x8a0] ;  /* 0x00022800ff69ab82 */ /* 0x002ee40000000800 */
.L_x_111:
[----:B--2--5:R-:W-:Y:S01]  /*6930*/  @P0 FSETP.NEU.AND P4, PT, R107, RZ, PT ;  /* 0x000000ff6b00020b */ /* 0x024fe20003f8d000 */
[----:B------:R-:W-:Y:S01]  /*6940*/  IMAD.U32 R3, RZ, RZ, UR4 ;  /* 0x00000004ff037e24 */ /* 0x000fe2000f8e00ff */
[----:B------:R-:W-:Y:S01]  /*6950*/  @P0 LOP3.LUT P2, RZ, R206, 0xff, RZ, 0xc0, !PT ;  /* 0x000000ffceff0812 */ /* 0x000fe2000784c0ff */
[----:B------:R-:W-:Y:S01]  /*6960*/  BSSY B1, `(.L_x_112) ;  /* 0x000005e000017945 */ /* 0x000fe20003800000 */
[----:B------:R-:W-:Y:S02]  /*6970*/  @P0 SEL R6, RZ, 0xffffffff, P4 ;  /* 0xffffffffff060807 */ /* 0x000fe40002000000 */
[----:B------:R-:W-:Y:S02]  /*6980*/  CS2R R194, SRZ ;  /* 0x0000000000c27805 */ /* 0x000fe4000001ff00 */
[----:B------:R-:W-:Y:S02]  /*6990*/  LEA R165, R104, UR46, 0x3 ;  /* 0x0000002e68a57c11 */ /* 0x000fe4000f8e18ff */
[----:B------:R-:W-:Y:S02]  /*69a0*/  CS2R R192, SRZ ;  /* 0x0000000000c07805 */ /* 0x000fe4000001ff00 */
[----:B------:R-:W-:Y:S02]  /*69b0*/  @P1 SEL R6, R3, R6, !P2 ;  /* 0x0000000603061207 */ /* 0x000fe40005000000 */
[----:B------:R-:W-:Y:S02]  /*69c0*/  CS2R R186, SRZ ;  /* 0x0000000000ba7805 */ /* 0x000fe4000001ff00 */
[----:B------:R-:W-:Y:S02]  /*69d0*/  LOP3.LUT R3, R225, 0x1, RZ, 0x3c, !PT ;  /* 0x00000001e1037812 */ /* 0x000fe400078e3cff */
[----:B------:R-:W-:Y:S02]  /*69e0*/  CS2R R184, SRZ ;  /* 0x0000000000b87805 */ /* 0x000fe4000001ff00 */
[----:B------:R-:W-:Y:S02]  /*69f0*/  @P0 LOP3.LUT R6, R6, 0x1, RZ, 0xc0, !PT ;  /* 0x0000000106060812 */ /* 0x000fe400078ec0ff */
[----:B------:R-:W-:Y:S02]  /*6a00*/  CS2R R178, SRZ ;  /* 0x0000000000b27805 */ /* 0x000fe4000001ff00 */
[----:B------:R-:W-:Y:S02]  /*6a10*/  SHF.L.U32 R4, R224, 0x1f, RZ ;  /* 0x0000001fe0047819 */ /* 0x000fe400000006ff */
[----:B------:R-:W-:Y:S02]  /*6a20*/  CS2R R176, SRZ ;  /* 0x0000000000b07805 */ /* 0x000fe4000001ff00 */
[----:B------:R-:W-:Y:S01]  /*6a30*/  ISETP.NE.U32.OR P6, PT, R6, 0x1, !P0 ;  /* 0x000000010600780c */ /* 0x000fe200047c5470 */
[----:B------:R-:W-:Y:S01]  /*6a40*/  IMAD.U32 R6, RZ, RZ, UR45 ;  /* 0x0000002dff067e24 */ /* 0x000fe2000f8e00ff */
[----:B------:R-:W-:Y:S02]  /*6a50*/  PLOP3.LUT P5, PT, PT, PT, PT, 0x8, 0x80 ;  /* 0x000000000080781c */ /* 0x000fe40003fae170 */
[----:B------:R-:W-:Y:S02]  /*6a60*/  CS2R R170, SRZ ;  /* 0x0000000000aa7805 */ /* 0x000fe4000001ff00 */
[----:B------:R-:W-:Y:S02]  /*6a70*/  P2R R229, PR, RZ, 0x40 ;  /* 0x00000040ffe57803 */ /* 0x000fe40000000000 */
[----:B------:R-:W-:Y:S02]  /*6a80*/  CS2R R168, SRZ ;  /* 0x0000000000a87805 */ /* 0x000fe4000001ff00 */
[----:B------:R-:W-:Y:S02]  /*6a90*/  LEA R0, R6, UR46, 0x3 ;  /* 0x0000002e06007c11 */ /* 0x000fe4000f8e18ff */
[----:B------:R-:W-:Y:S02]  /*6aa0*/  CS2R R162, SRZ ;  /* 0x0000000000a27805 */ /* 0x000fe4000001ff00 */
[----:B------:R-:W-:Y:S02]  /*6ab0*/  CS2R R160, SRZ ;  /* 0x0000000000a07805 */ /* 0x000fe4000001ff00 */
[----:B------:R-:W-:Y:S02]  /*6ac0*/  CS2R R154, SRZ ;  /* 0x00000000009a7805 */ /* 0x000fe4000001ff00 */
[----:B------:R-:W-:Y:S02]  /*6ad0*/  CS2R R152, SRZ ;  /* 0x0000000000987805 */ /* 0x000fe4000001ff00 */
[----:B------:R-:W-:Y:S02]  /*6ae0*/  CS2R R146, SRZ ;  /* 0x0000000000927805 */ /* 0x000fe4000001ff00 */
[----:B------:R-:W-:Y:S02]  /*6af0*/  CS2R R144, SRZ ;  /* 0x0000000000907805 */ /* 0x000fe4000001ff00 */
[----:B------:R-:W-:Y:S02]  /*6b00*/  @P6 SHF.L.U32 R5, R3, 0x1f, RZ ;  /* 0x0000001f03056819 */ /* 0x000fe400000006ff */
[----:B------:R-:W-:Y:S02]  /*6b10*/  CS2R R138, SRZ ;  /* 0x00000000008a7805 */ /* 0x000fe4000001ff00 */
[----:B------:R-:W-:Y:S02]  /*6b20*/  CS2R R136, SRZ ;  /* 0x0000000000887805 */ /* 0x000fe4000001ff00 */
[----:B------:R-:W-:Y:S01]  /*6b30*/  CS2R R130, SRZ ;  /* 0x0000000000827805 */ /* 0x000fe2000001ff00 */
[----:B------:R-:W1:Y:S01]  /*6b40*/  @P6 SYNCS.PHASECHK.TRANS64.TRYWAIT P0, [R0+URZ+0x180], R5 ;  /* 0x00018005000065a7 */ /* 0x000e6200080011ff */
[----:B------:R-:W-:Y:S02]  /*6b50*/  CS2R R128, SRZ ;  /* 0x0000000000807805 */ /* 0x000fe4000001ff00 */
[----:B------:R-:W-:Y:S02]  /*6b60*/  CS2R R122, SRZ ;  /* 0x00000000007a7805 */ /* 0x000fe4000001ff00 */
[----:B------:R-:W-:Y:S02]  /*6b70*/  CS2R R120, SRZ ;  /* 0x0000000000787805 */ /* 0x000fe4000001ff00 */
[----:B------:R-:W-:Y:S02]  /*6b80*/  CS2R R114, SRZ ;  /* 0x0000000000727805 */ /* 0x000fe4000001ff00 */
[----:B------:R-:W-:Y:S01]  /*6b90*/  CS2R R112, SRZ ;  /* 0x0000000000707805 */ /* 0x000fe2000001ff00 */
[----:B------:R2:W4:Y:S01]  /*6ba0*/  SYNCS.PHASECHK.TRANS64.TRYWAIT P4, [R165+URZ+0x1d0], R4 ;  /* 0x0001d004a50075a7 */ /* 0x00052200080811ff */
[----:B-1----:R-:W-:Y:S01]  /*6bb0*/  @P6 PLOP3.LUT P5, PT, P0, PT, PT, 0x8, 0x80 ;  /* 0x000000000080681c */ /* 0x002fe200007ae170 */
[----:B------:R-:W-:Y:S01]  /*6bc0*/  @!UPT UIADD3 URZ, UPT, UPT, URZ, URZ, URZ ;  /* 0x000000fffffff290 */ /* 0x000fe2000fffe0ff */
[----:B--2---:R-:W-:Y:S11]  /*6bd0*/  @!P6 BRA `(.L_x_113) ;  /* 0x0000000000d8e947 */ /* 0x004ff60003800000 */
[----:B------:R-:W-:Y:S01]  /*6be0*/  R2UR UR5, R217 ;  /* 0x00000000d90572ca */ /* 0x000fe200000e0000 */
[----:B------:R-:W-:Y:S01]  /*6bf0*/  BSSY B0, `(.L_x_114) ;  /* 0x000000f000007945 */ /* 0x000fe20003800000 */
[----:B------:R-:W-:Y:S02]  /*6c00*/  R2UR UR4, R216 ;  /* 0x00000000d80472ca */ /* 0x000fe400000e0000 */
[----:B------:R-:W-:Y:S02]  /*6c10*/  FSETP.NEU.AND P2, PT, R107, RZ, PT ;  /* 0x000000ff6b00720b */ /* 0x000fe40003f4d000 */
[----:B------:R-:W-:Y:S02]  /*6c20*/  LOP3.LUT P1, RZ, R206, 0xff, RZ, 0xc0, !PT ;  /* 0x000000ffceff7812 */ /* 0x000fe4000782c0ff */
[----:B------:R-:W-:Y:S05]  /*6c30*/  SEL R5, RZ, 0xffffffff, P2 ;  /* 0xffffffffff057807 */ /* 0x000fea0001000000 */
[----:B------:R-:W-:Y:S04]  /*6c40*/  ISETP.NE.U32.AND P0, PT, RZ, UR5, PT ;  /* 0x00000005ff007c0c */ /* 0x000fe8000bf05070 */
[----:B------:R-:W-:Y:S04]  /*6c50*/  ISETP.NE.AND.EX P0, PT, RZ, UR4, PT, P0 ;  /* 0x00000004ff007c0c */ /* 0x000fe8000bf05300 */
[----:B------:R-:W-:Y:S04]  /*6c60*/  SEL R6, RZ, 0xffffffff, P0 ;  /* 0xffffffffff067807 */ /* 0x000fe80000000000 */
[----:B------:R-:W-:Y:S01]  /*6c70*/  @P3 SEL R5, R6, R5, !P1 ;  /* 0x0000000506053207 */ /* 0x000fe20004800000 */
[----:B------:R-:W-:Y:S03]  /*6c80*/  IMAD.U32 R6, RZ, RZ, UR45 ;  /* 0x0000002dff067e24 */ /* 0x000fe6000f8e00ff */
[----:B------:R-:W-:Y:S01]  /*6c90*/  LOP3.LUT R5, R5, 0x1, RZ, 0xc0, !PT ;  /* 0x0000000105057812 */ /* 0x000fe200078ec0ff */
[----:B------:R-:W-:Y:S06]  /*6ca0*/  @!P5 BRA `(.L_x_115) ;  /* 0x00000000000cd947 */ /* 0x000fec0003800000 */
[----:B------:R-:W-:Y:S04]  /*6cb0*/  SHF.L.U32 R3, R3, 0x1f, RZ ;  /* 0x0000001f03037819 */ /* 0x000fe800000006ff */
[----:B------:R-:W1:Y:S02]  /*6cc0*/  SYNCS.PHASECHK.TRANS64.TRYWAIT P0, [R0+URZ+0x180], R3 ;  /* 0x00018003000075a7 */ /* 0x000e6400080011ff */
[----:B-1----:R-:W-:Y:S05]  /*6cd0*/  @!P0 BRA `(.L_x_116) ;  /* 0x0000003c00c48947 */ /* 0x002fea0003800000 */
.L_x_115:
[----:B------:R-:W-:Y:S05]  /*6ce0*/  BSYNC B0 ;  /* 0x0000000000007941 */ /* 0x000fea0003800000 */
.L_x_114:
[----:B------:R-:W-:Y:S02]  /*6cf0*/  ISETP.NE.U32.AND P0, PT, R5, 0x1, PT ;  /* 0x000000010500780c */ /* 0x000fe40003f05070 */
[----:B------:R-:W-:Y:S02]  /*6d00*/  CS2R R114, SRZ ;  /* 0x0000000000727805 */ /* 0x000fe4000001ff00 */
        /* <DEDUP_REMOVED lines=10> */
[----:B------:R-:W-:Y:S01]  /*6db0*/  CS2R R152, SRZ ;  /* 0x0000000000987805 */ /* 0x000fe2000001ff00 */
[----:B-1----:R-:W-:Y:S01]  /*6dc0*/  @P0 IMAD R3, R6, 0x2c00, R197 ;  /* 0x00002c0006030824 */ /* 0x002fe200078e02c5 */
        /* <DEDUP_REMOVED lines=8> */
[----:B------:R-:W-:Y:S01]  /*6e50*/  IMAD.MOV.U32 R194, RZ, RZ, RZ ;  /* 0x000000ffffc27224 */ /* 0x000fe200078e00ff */
[----:B------:R-:W-:Y:S02]  /*6e60*/  CS2R R192, SRZ ;  /* 0x0000000000c07805 */ /* 0x000fe4000001ff00 */
[----:B------:R-:W-:Y:S01]  /*6e70*/  @P0 LEA R0, R3, UR46, 0x1 ;  /* 0x0000002e03000c11 */ /* 0x000fe2000f8e08ff */
[----:B------:R-:W-:Y:S05]  /*6e80*/  @P0 WARPSYNC.ALL ;  /* 0x0000000000000948 */ /* 0x000fea0003800000 */
[----:B------:R1:W2:Y:S04]  /*6e90*/  @P0 LDSM.16.M88.4 R112, [R0+0x300] ;  /* 0x000300000070083b */ /* 0x0002a80000000200 */
[----:B------:R1:W1:Y:S04]  /*6ea0*/  @P0 LDSM.16.M88.4 R120, [R0+0xb00] ;  /* 0x000b00000078083b */ /* 0x0002680000000200 */
        /* <DEDUP_REMOVED lines=8> */
[----:B--2---:R1:W1:Y:S02]  /*6f30*/  @P0 LDSM.16.M88.4 R192, [R0+0x5300] ;  /* 0x0053000000c0083b */ /* 0x0042640000000200 */
.L_x_113:
[----:B------:R-:W-:Y:S05]  /*6f40*/  BSYNC B1 ;  /* 0x0000000000017941 */ /* 0x000fea0003800000 */
.L_x_112:
[----:B-1----:R-:W-:Y:S04]  /*6f50*/  LEA.HI R0, R104, R104, RZ, 0x1 ;  /* 0x0000006868007211 */ /* 0x002fe800078f08ff */
[----:B------:R-:W-:Y:S02]  /*6f60*/  SHF.R.U32.HI R7, RZ, 0x1, R0 ;  /* 0x00000001ff077819 */ /* 0x000fe40000011600 */
[----:B------:R-:W-:Y:S03]  /*6f70*/  LOP3.LUT R5, R0, 0xffe, RZ, 0xc0, !PT ;  /* 0x00000ffe00057812 */ /* 0x000fe600078ec0ff */
[----:B------:R-:W-:Y:S02]  /*6f80*/  IMAD R3, R7, 0xb0, R2 ;  /* 0x000000b007037824 */ /* 0x000fe400078e0202 */
[----:B------:R-:W-:Y:S04]  /*6f90*/  IMAD.IADD R0, R104, 0x1, -R5 ;  /* 0x0000000168007824 */ /* 0x000fe800078e0a05 */
[----:B------:R-:W-:Y:S05]  /*6fa0*/  IMAD R106, R0, 0x100000, R3 ;  /* 0x00100000006a7824 */ /* 0x000fea00078e0203 */
[----:B------:R-:W-:Y:S04]  /*6fb0*/  SHF.R.U32.HI R6, RZ, 0x15, R106 ;  /* 0x00000015ff067819 */ /* 0x000fe8000001166a */
[----:B------:R-:W-:Y:S01]  /*6fc0*/  LOP3.LUT P0, RZ, R6, 0x3, R207, 0x48, !PT ;  /* 0x0000000306ff7812 */ /* 0x000fe200078048cf */
[----:B------:R-:W-:Y:S01]  /*6fd0*/  @!UPT UIADD3 URZ, UPT, UPT, URZ, URZ, URZ ;  /* 0x000000fffffff290 */ /* 0x000fe2000fffe0ff */
[----:B----4-:R-:W-:Y:S11]  /*6fe0*/  @P4 BRA `(.L_x_117) ;  /* 0x0000000000084947 */ /* 0x010ff60003800000 */
[----:B------:R-:W1:Y:S02]  /*6ff0*/  SYNCS.PHASECHK.TRANS64.TRYWAIT P1, [R165+URZ+0x1d0], R4 ;  /* 0x0001d004a50075a7 */ /* 0x000e6400080211ff */
[----:B-1----:R-:W-:Y:S05]  /*7000*/  @!P1 BRA `(.L_x_118) ;  /* 0x0000003c000c9947 */ /* 0x002fea0003800000 */
.L_x_117:
[----:B------:R-:W-:Y:S05]  /*7010*/  @!P0 BRA `(.L_x_119) ;  /* 0x0000000000408947 */ /* 0x000fea0003800000 */
[----:B------:R-:W2:Y:S01]  /*7020*/  LDCU.64 UR8, c[0x4][0x70] ;  /* 0x01000e00ff0877ac */ /* 0x000ea20008000a00 */
[----:B------:R-:W-:Y:S01]  /*7030*/  MOV R15, 0x0 ;  /* 0x00000000000f7802 */ /* 0x000fe20000000f00 */
[----:B------:R-:W-:Y:S02]  /*7040*/  HFMA2 R12, -RZ, RZ, 0, 5.9604644775390625e-08 ;  /* 0x00000001ff0c7431 */ /* 0x000fe400000001ff */
[----:B------:R-:W-:Y:S02]  /*7050*/  IMAD.MOV.U32 R8, RZ, RZ, 0x192 ;  /* 0x00000192ff087424 */ /* 0x000fe400078e00ff */
[----:B------:R-:W-:Y:S01]  /*7060*/  IMAD.MOV.U32 R13, RZ, RZ, RZ ;  /* 0x000000ffff0d7224 */ /* 0x000fe200078e00ff */
[----:B------:R-:W4:Y:S01]  /*7070*/  LDCU.64 UR6, c[0x4][0x78] ;  /* 0x01000f00ff0677ac */ /* 0x000f220008000a00 */
[----:B------:R-:W3:Y:S01]  /*7080*/  LDC.64 R14, c[0x4][R15] ;  /* 0x010000000f0e7b82 */ /* 0x000ee20000000a00 */
[----:B------:R-:W5:Y:S01]  /*7090*/  LDCU.64 UR4, c[0x4][0x10] ;  /* 0x01000200ff0477ac */ /* 0x000f620008000a00 */
[----:B--2---:R-:W-:Y:S01]  /*70a0*/  MOV R5, UR9 ;  /* 0x0000000900057c02 */ /* 0x004fe20008000f00 */
[----:B-1----:R-:W-:Y:S01]  /*70b0*/  IMAD.U32 R4, RZ, RZ, UR8 ;  /* 0x00000008ff047e24 */ /* 0x002fe2000f8e00ff */
[----:B----4-:R-:W-:Y:S01]  /*70c0*/  MOV R7, UR7 ;  /* 0x0000000700077c02 */ /* 0x010fe20008000f00 */
[----:B------:R-:W-:Y:S01]  /*70d0*/  IMAD.U32 R6, RZ, RZ, UR6 ;  /* 0x00000006ff067e24 */ /* 0x000fe2000f8e00ff */
[----:B-----5:R-:W-:Y:S01]  /*70e0*/  MOV R11, UR5 ;  /* 0x00000005000b7c02 */ /* 0x020fe20008000f00 */
[----:B------:R-:W-:Y:S02]  /*70f0*/  IMAD.U32 R10, RZ, RZ, UR4 ;  /* 0x00000004ff0a7e24 */ /* 0x000fe4000f8e00ff */
[----:B------:R-:W-:Y:S07]  /*7100*/  LEPC R20, `(.L_x_119) ;  /* 0x000000001014794e */ /* 0x000fee0000000000 */
[----:B---3--:R-:W-:Y:S05]  /*7110*/  CALL.ABS.NOINC R14 ;  /* 0x000000000e007343 */ /* 0x008fea0003c00000 */
.L_x_119:
[----:B------:R-:W-:Y:S05]  /*7120*/  WARPSYNC.ALL ;  /* 0x0000000000007948 */ /* 0x000fea0003800000 */
[C---:B------:R-:W-:Y:S01]  /*7130*/  R2UR UR4, R106.reuse ;  /* 0x000000006a0472ca */ /* 0x040fe200000e0000 */
[----:B------:R-:W-:Y:S05]  /*7140*/  VIADD R0, R106, 0x10 ;  /* 0x000000106a007836 */ /* 0x000fea0000000000 */
[----:B------:R-:W-:Y:S04]  /*7150*/  SHF.R.U32.HI R0, RZ, 0x15, R0 ;  /* 0x00000015ff007819 */ /* 0x000fe80000011600 */
[----:B------:R-:W-:Y:S03]  /*7160*/  LOP3.LUT P0, RZ, R0, 0x3, R207, 0x48, !PT ;  /* 0x0000000300ff7812 */ /* 0x000fe600078048cf */
[----:B------:R-:W2:Y:S10]  /*7170*/  LDTM.16dp256bit.x2 R96, tmem[UR4] ;  /* 0x00000004006079ee */ /* 0x000eb400080a0000 */
[----:B--2---:R-:W-:Y:S05]  /*7180*/  @!P0 BRA `(.L_x_120) ;  /* 0x0000000000408947 */ /* 0x004fea0003800000 */
        /* <DEDUP_REMOVED lines=16> */
.L_x_120:
[----:B------:R-:W-:Y:S05]  /*7290*/  WARPSYNC.ALL ;  /* 0x0000000000007948 */ /* 0x000fea0003800000 */
[C---:B------:R-:W-:Y:S01]  /*72a0*/  R2UR UR4, R106.reuse ;  /* 0x000000006a0472ca */ /* 0x040fe200000e0000 */
[----:B------:R-:W-:Y:S05]  /*72b0*/  VIADD R0, R106, 0x20 ;  /* 0x000000206a007836 */ /* 0x000fea0000000000 */
[----:B------:R-:W-:Y:S04]  /*72c0*/  SHF.R.U32.HI R0, RZ, 0x15, R0 ;  /* 0x00000015ff007819 */ /* 0x000fe80000011600 */
[----:B------:R-:W-:Y:S03]  /*72d0*/  LOP3.LUT P0, RZ, R0, 0x3, R207, 0x48, !PT ;  /* 0x0000000300ff7812 */ /* 0x000fe600078048cf */
[----:B------:R-:W2:Y:S10]  /*72e0*/  LDTM.16dp256bit.x2 R88, tmem[UR4+0x10] ;  /* 0x00001004005879ee */ /* 0x000eb400080a0000 */
        /* <DEDUP_REMOVED lines=17> */
.L_x_121:
        /* <DEDUP_REMOVED lines=23> */
.L_x_122:
        /* <DEDUP_REMOVED lines=23> */
.L_x_123:
        /* <DEDUP_REMOVED lines=23> */
.L_x_124:
        /* <DEDUP_REMOVED lines=23> */
.L_x_125:
        /* <DEDUP_REMOVED lines=23> */
.L_x_126:
        /* <DEDUP_REMOVED lines=23> */
.L_x_127:
        /* <DEDUP_REMOVED lines=23> */
.L_x_128:
        /* <DEDUP_REMOVED lines=23> */
.L_x_129:
[----:B------:R-:W-:Y:S01]  /*7f80*/  ISETP.NE.AND P0, PT, R226, RZ, PT ;  /* 0x000000ffe200720c */ /* 0x000fe20003f05270 */
[----:B------:R-:W-:Y:S05]  /*7f90*/  WARPSYNC.ALL ;  /* 0x0000000000007948 */ /* 0x000fea0003800000 */
[----:B------:R-:W-:Y:S01]  /*7fa0*/  R2UR UR4, R106 ;  /* 0x000000006a0472ca */ /* 0x000fe200000e0000 */
[C---:B---3--:R-:W-:Y:S01]  /*7fb0*/  FMUL R0, R105.reuse, R96 ;  /* 0x0000006069007220 */ /* 0x048fe20000400000 */
[C---:B------:R-:W-:Y:S01]  /*7fc0*/  SHF.L.U32 R108, R112.reuse, 0x10, RZ ;  /* 0x00000010706c7819 */ /* 0x040fe200000006ff */
[C---:B------:R-:W-:Y:S01]  /*7fd0*/  FMUL R3, R105.reuse, R97 ;  /* 0x0000006169037220 */ /* 0x040fe20000400000 */
[----:B------:R-:W-:Y:S01]  /*7fe0*/  LOP3.LUT R110, R112, 0xffff0000, RZ, 0xc0, !PT ;  /* 0xffff0000706e7812 */ /* 0x000fe200078ec0ff */
[----:B------:R-:W-:Y:S01]  /*7ff0*/  FMUL R12, R105, R98 ;  /* 0x00000062690c7220 */ /* 0x000fe20000400000 */
[----:B------:R-:W-:Y:S01]  /*8000*/  SHF.L.U32 R109, R113, 0x10, RZ ;  /* 0x00000010716d7819 */ /* 0x000fe200000006ff */
[----:B------:R-:W-:Y:S01]  /*8010*/  FFMA R0, R107, R108, R0 ;  /* 0x0000006c6b007223 */ /* 0x000fe20000000000 */
[----:B------:R-:W-:Y:S01]  /*8020*/  LOP3.LUT R112, R113, 0xffff0000, RZ, 0xc0, !PT ;  /* 0xffff000071707812 */ /* 0x000fe200078ec0ff */
[----:B------:R-:W-:Y:S01]  /*8030*/  FFMA R3, R107, R110, R3 ;  /* 0x0000006e6b037223 */ /* 0x000fe20000000003 */
[----:B------:R-:W-:Y:S01]  /*8040*/  SHF.L.U32 R113, R115, 0x10, RZ ;  /* 0x0000001073717819 */ /* 0x000fe200000006ff */
[----:B------:R-:W-:Y:S01]  /*8050*/  FFMA R12, R107, R109, R12 ;  /* 0x0000006d6b0c7223 */ /* 0x000fe2000000000c */
[----:B------:R-:W-:Y:S01]  /*8060*/  LOP3.LUT R116, R115, 0xffff0000, RZ, 0xc0, !PT ;  /* 0xffff000073747812 */ /* 0x000fe200078ec0ff */
[----:B-1----:R-:W1:Y:S01]  /*8070*/  LDTM.16dp256bit.x2 R4, tmem[UR4+0xa0] ;  /* 0x0000a004000479ee */ /* 0x002e6200080a0000 */
[C---:B------:R-:W-:Y:S01]  /*8080*/  SHF.L.U32 R115, R120.reuse, 0x10, RZ ;  /* 0x0000001078737819 */ /* 0x040fe200000006ff */
[----:B------:R-:W-:Y:S01]  /*8090*/  NOP ;  /* 0x0000000000007918 */ /* 0x000fe20000000000 */
[----:B------:R-:W-:Y:S01]  /*80a0*/  LOP3.LUT R118, R120, 0xffff0000, RZ, 0xc0, !PT ;  /* 0xffff000078767812 */ /* 0x000fe200078ec0ff */
[----:B------:R-:W-:Y:S01]  /*80b0*/  FMUL R13, R105, R99 ;  /* 0x00000063690d7220 */ /* 0x000fe20000400000 */
[----:B------:R-:W-:Y:S01]  /*80c0*/  SHF.L.U32 R117, R121, 0x10, RZ ;  /* 0x0000001079757819 */ /* 0x000fe200000006ff */
[----:B------:R-:W-:Y:S01]  /*80d0*/  FMUL R14, R105, R100 ;  /* 0x00000064690e7220 */ /* 0x000fe20000400000 */
[----:B------:R-:W-:Y:S01]  /*80e0*/  LOP3.LUT R120, R121, 0xffff0000, RZ, 0xc0, !PT ;  /* 0xffff000079787812 */ /* 0x000fe200078ec0ff */
[----:B------:R-:W-:Y:S01]  /*80f0*/  FFMA R13, R107, R112, R13 ;  /* 0x000000706b0d7223 */ /* 0x000fe2000000000d */
[----:B------:R-:W-:Y:S01]  /*8100*/  SHF.L.U32 R121, R123, 0x10, RZ ;  /* 0x000000107b797819 */ /* 0x000fe200000006ff */
[----:B------:R-:W-:Y:S01]  /*8110*/  FMUL R15, R105, R101 ;  /* 0x00000065690f7220 */ /* 0x000fe20000400000 */
[----:B------:R-:W-:Y:S01]  /*8120*/  LOP3.LUT R124, R123, 0xffff0000, RZ, 0xc0, !PT ;  /* 0xffff00007b7c7812 */ /* 0x000fe200078ec0ff */
[C---:B------:R-:W-:Y:S01]  /*8130*/  FMUL R16, R105.reuse, R102 ;  /* 0x0000006669107220 */ /* 0x040fe20000400000 */
[C---:B------:R-:W-:Y:S01]  /*8140*/  SHF.L.U32 R123, R128.reuse, 0x10, RZ ;  /* 0x00000010807b7819 */ /* 0x040fe200000006ff */
[C---:B------:R-:W-:Y:S01]  /*8150*/  FMUL R17, R105.reuse, R103 ;  /* 0x0000006769117220 */ /* 0x040fe20000400000 */
[----:B------:R-:W-:Y:S01]  /*8160*/  LOP3.LUT R126, R128, 0xffff0000, RZ, 0xc0, !PT ;  /* 0xffff0000807e7812 */ /* 0x000fe200078ec0ff */
[----:B------:R-:W-:Y:S01]  /*8170*/  FMUL R18, R105, R88 ;  /* 0x0000005869127220 */ /* 0x000fe20000400000 */
[----:B------:R-:W-:Y:S01]  /*8180*/  SHF.L.U32 R125, R129, 0x10, RZ ;  /* 0x00000010817d7819 */ /* 0x000fe200000006ff */
[----:B------:R-:W-:Y:S01]  /*8190*/  FMUL R19, R105, R89 ;  /* 0x0000005969137220 */ /* 0x000fe20000400000 */
[----:B------:R-:W-:Y:S01]  /*81a0*/  LOP3.LUT R128, R129, 0xffff0000, RZ, 0xc0, !PT ;  /* 0xffff000081807812 */ /* 0x000fe200078ec0ff */
[----:B------:R-:W-:Y:S01]  /*81b0*/  FMUL R20, R105, R90 ;  /* 0x0000005a69147220 */ /* 0x000fe20000400000 */
        /* <DEDUP_REMOVED lines=36> */
[----:B------:R-:W-:Y:S01]  /*8400*/  R2UR UR5, R165 ;  /* 0x00000000a50572ca */ /* 0x000fe200000e0000 */
        /* <DEDUP_REMOVED lines=12> */
[----:B------:R-:W-:Y:S01]  /*84d0*/  UIADD3 UR4, UPT, UPT, UR5, 0x1f0, URZ ;  /* 0x000001f005047890 */ /* 0x000fe2000fffe0ff */
[----:B------:R-:W-:Y:S01]  /*84e0*/  SHF.L.U32 R161, R163, 0x10, RZ ;  /* 0x00000010a3a17819 */ /* 0x000fe200000006ff */
[----:B------:R-:W-:Y:S01]  /*84f0*/  FMUL R67, R105, R67 ;  /* 0x0000004369437220 */ /* 0x000fe20000400000 */
[----:B------:R-:W-:Y:S01]  /*8500*/  LOP3.LUT R164, R163, 0xffff0000, RZ, 0xc0, !PT ;  /* 0xffff0000a3a47812 */ /* 0x000fe200078ec0ff */
[----:B------:R-:W-:Y:S01]  /*8510*/  UPRMT UR4, UR44, 0x654, UR4 ;  /* 0x000006542c047896 */ /* 0x000fe20008000004 */
        /* <DEDUP_REMOVED lines=8> */
[C---:B------:R-:W-:Y:S01]  /*85a0*/  SHF.L.U32 R169, R171.reuse, 0x10, RZ ;  /* 0x00000010aba97819 */ /* 0x040fe200000006ff */
[----:B-1----:R-:W-:Y:S01]  /*85b0*/  SYNCS.ARRIVE.TRANS64.RED.A1T0 RZ, [UR4], RZ ;  /* 0x000000ffffff79a7 */ /* 0x002fe20008100404 */
[----:B------:R-:W-:Y:S01]  /*85c0*/  LOP3.LUT R172, R171, 0xffff0000, RZ, 0xc0, !PT ;  /* 0xffff0000abac7812 */ /* 0x000fe200078ec0ff */
[C---:B------:R-:W-:Y:S01]  /*85d0*/  FMUL R56, R105.reuse, R56 ;  /* 0x0000003869387220 */ /* 0x040fe20000400000 */
[C---:B------:R-:W-:Y:S01]  /*85e0*/  SHF.L.U32 R171, R176.reuse, 0x10, RZ ;  /* 0x00000010b0ab7819 */ /* 0x040fe200000006ff */
[C---:B------:R-:W-:Y:S01]  /*85f0*/  FMUL R57, R105.reuse, R57 ;  /* 0x0000003969397220 */ /* 0x040fe20000400000 */
[----:B------:R-:W-:Y:S01]  /*8600*/  LOP3.LUT R174, R176, 0xffff0000, RZ, 0xc0, !PT ;  /* 0xffff0000b0ae7812 */ /* 0x000fe200078ec0ff */
[C---:B------:R-:W-:Y:S01]  /*8610*/  FMUL R58, R105.reuse, R58 ;  /* 0x0000003a693a7220 */ /* 0x040fe20000400000 */
[C---:B------:R-:W-:Y:S01]  /*8620*/  SHF.L.U32 R111, R114.reuse, 0x10, RZ ;  /* 0x00000010726f7819 */ /* 0x040fe200000006ff */
[----:B------:R-:W-:Y:S01]  /*8630*/  FMUL R59, R105, R59 ;  /* 0x0000003b693b7220 */ /* 0x000fe20000400000 */
[----:B------:R-:W-:Y:S01]  /*8640*/  SHF.L.U32 R173, R177, 0x10, RZ ;  /* 0x00000010b1ad7819 */ /* 0x000fe200000006ff */
[----:B------:R-:W-:Y:S01]  /*8650*/  FMUL R60, R105, R60 ;  /* 0x0000003c693c7220 */ /* 0x000fe20000400000 */
[----:B------:R-:W-:Y:S01]  /*8660*/  LOP3.LUT R176, R177, 0xffff0000, RZ, 0xc0, !PT ;  /* 0xffff0000b1b07812 */ /* 0x000fe200078ec0ff */
[----:B------:R-:W-:Y:S01]  /*8670*/  FFMA R14, R107, R111, R14 ;  /* 0x0000006f6b0e7223 */ /* 0x000fe2000000000e */
[----:B------:R-:W-:Y:S01]  /*8680*/  LOP3.LUT R114, R114, 0xffff0000, RZ, 0xc0, !PT ;  /* 0xffff000072727812 */ /* 0x000fe200078ec0ff */
[----:B------:R-:W-:Y:S01]  /*8690*/  FMUL R61, R105, R61 ;  /* 0x0000003d693d7220 */ /* 0x000fe20000400000 */
[----:B------:R-:W-:Y:S01]  /*86a0*/  SHF.L.U32 R177, R179, 0x10, RZ ;  /* 0x00000010b3b17819 */ /* 0x000fe200000006ff */
[----:B------:R-:W-:Y:S01]  /*86b0*/  FMUL R62, R105, R62 ;  /* 0x0000003e693e7220 */ /* 0x000fe20000400000 */
[----:B------:R-:W-:Y:S01]  /*86c0*/  LOP3.LUT R180, R179, 0xffff0000, RZ, 0xc0, !PT ;  /* 0xffff0000b3b47812 */ /* 0x000fe200078ec0ff */
[C---:B------:R-:W-:Y:S01]  /*86d0*/  FFMA R15, R107.reuse, R114, R15 ;  /* 0x000000726b0f7223 */ /* 0x040fe2000000000f */
[C---:B------:R-:W-:Y:S01]  /*86e0*/  SHF.L.U32 R179, R184.reuse, 0x10, RZ ;  /* 0x00000010b8b37819 */ /* 0x040fe200000006ff */
[C---:B------:R-:W-:Y:S01]  /*86f0*/  FFMA R16, R107.reuse, R113, R16 ;  /* 0x000000716b107223 */ /* 0x040fe20000000010 */
[----:B------:R-:W-:Y:S01]  /*8700*/  LOP3.LUT R182, R184, 0xffff0000, RZ, 0xc0, !PT ;  /* 0xffff0000b8b67812 */ /* 0x000fe200078ec0ff */
[----:B------:R-:W-:Y:S01]  /*8710*/  FFMA R17, R107, R116, R17 ;  /* 0x000000746b117223 */ /* 0x000fe20000000011 */
[----:B------:R-:W-:Y:S01]  /*8720*/  SHF.L.U32 R181, R185, 0x10, RZ ;  /* 0x00000010b9b57819 */ /* 0x000fe200000006ff */
[----:B------:R-:W-:Y:S01]  /*8730*/  FFMA R18, R107, R115, R18 ;  /* 0x000000736b127223 */ /* 0x000fe20000000012 */
[----:B------:R-:W-:Y:S01]  /*8740*/  LOP3.LUT R184, R185, 0xffff0000, RZ, 0xc0, !PT ;  /* 0xffff0000b9b87812 */ /* 0x000fe200078ec0ff */
[C---:B------:R-:W-:Y:S01]  /*8750*/  FFMA R19, R107.reuse, R118, R19 ;  /* 0x000000766b137223 */ /* 0x040fe20000000013 */
[----:B------:R-:W-:Y:S01]  /*8760*/  MOV R212, UR45 ;  /* 0x0000002d00d47c02 */ /* 0x000fe20008000f00 */
[----:B------:R-:W-:Y:S01]  /*8770*/  FFMA R20, R107, R117, R20 ;  /* 0x000000756b147223 */ /* 0x000fe20000000014 */
[----:B------:R-:W-:Y:S01]  /*8780*/  SHF.L.U32 R185, R187, 0x10, RZ ;  /* 0x00000010bbb97819 */ /* 0x000fe200000006ff */
[----:B------:R-:W-:Y:S01]  /*8790*/  FFMA R21, R107, R120, R21 ;  /* 0x000000786b157223 */ /* 0x000fe20000000015 */
        /* <DEDUP_REMOVED lines=13> */
[----:B------:R-:W-:Y:S01]  /*8870*/  IMAD R195, R212, 0x2c00, R197 ;  /* 0x00002c00d4c37824 */ /* 0x000fe200078e02c5 */
[----:B------:R-:W-:Y:S01]  /*8880*/  F2FP.BF16.F32.PACK_AB R208, R3, R0 ;  /* 0x0000000003d0723e */ /* 0x000fe200000010ff */
[----:B------:R-:W-:Y:S01]  /*8890*/  FMUL R53, R105, R53 ;  /* 0x0000003569357220 */ /* 0x000fe20000400000 */
[----:B------:R-:W-:Y:S01]  /*88a0*/  F2FP.BF16.F32.PACK_AB R209, R13, R12 ;  /* 0x0000000c0dd1723e */ /* 0x000fe200000010ff */
[----:B------:R-:W-:Y:S01]  /*88b0*/  FMUL R54, R105, R54 ;  /* 0x0000003669367220 */ /* 0x000fe20000400000 */
[----:B------:R-:W-:Y:S01]  /*88c0*/  F2FP.BF16.F32.PACK_AB R210, R15, R14 ;  /* 0x0000000e0fd2723e */ /* 0x000fe200000010ff */
[----:B------:R-:W-:Y:S01]  /*88d0*/  FMUL R55, R105, R55 ;  /* 0x0000003769377220 */ /* 0x000fe20000400000 */
[----:B------:R-:W-:Y:S01]  /*88e0*/  F2FP.BF16.F32.PACK_AB R211, R17, R16 ;  /* 0x0000001011d3723e */ /* 0x000fe200000010ff */
[----:B------:R-:W-:Y:S01]  /*88f0*/  FMUL R40, R105, R40 ;  /* 0x0000002869287220 */ /* 0x000fe20000400000 */
[----:B------:R-:W-:Y:S01]  /*8900*/  LEA R195, R195, UR46, 0x1 ;  /* 0x0000002ec3c37c11 */ /* 0x000fe2000f8e08ff */
[C---:B------:R-:W-:Y:S01]  /*8910*/  FMUL R41, R105.reuse, R41 ;  /* 0x0000002969297220 */ /* 0x040fe20000400000 */
[C---:B------:R-:W-:Y:S01]  /*8920*/  SHF.L.U32 R119, R122.reuse, 0x10, RZ ;  /* 0x000000107a777819 */ /* 0x040fe200000006ff */
[----:B------:R-:W-:Y:S01]  /*8930*/  FMUL R42, R105, R42 ;  /* 0x0000002a692a7220 */ /* 0x000fe20000400000 */
[----:B------:R-:W-:Y:S01]  /*8940*/  LOP3.LUT R122, R122, 0xffff0000, RZ, 0xc0, !PT ;  /* 0xffff00007a7a7812 */ /* 0x000fe200078ec0ff */
[----:B------:R1:W-:Y:S01]  /*8950*/  STSM.16.M88.4 [R195+0x300], R208 ;  /* 0x000300d0c3007844 */ /* 0x0003e20000000200 */
[C---:B------:R-:W-:Y:S01]  /*8960*/  SHF.L.U32 R127, R130.reuse, 0x10, RZ ;  /* 0x00000010827f7819 */ /* 0x040fe200000006ff */
[C---:B------:R-:W-:Y:S01]  /*8970*/  FFMA R22, R107.reuse, R119, R22 ;  /* 0x000000776b167223 */ /* 0x040fe20000000016 */
[----:B------:R-:W-:Y:S01]  /*8980*/  LOP3.LUT R130, R130, 0xffff0000, RZ, 0xc0, !PT ;  /* 0xffff000082827812 */ /* 0x000fe200078ec0ff */
[----:B------:R-:W-:Y:S01]  /*8990*/  FFMA R23, R107, R122, R23 ;  /* 0x0000007a6b177223 */ /* 0x000fe20000000017 */
[----:B------:R-:W-:Y:S01]  /*89a0*/  F2FP.BF16.F32.PACK_AB R212, R19, R18 ;  /* 0x0000001213d4723e */ /* 0x000fe200000010ff */
[----:B------:R-:W-:Y:S01]  /*89b0*/  FFMA R88, R107, R121, R88 ;  /* 0x000000796b587223 */ /* 0x000fe20000000058 */
[----:B------:R-:W-:Y:S01]  /*89c0*/  F2FP.BF16.F32.PACK_AB R213, R21, R20 ;  /* 0x0000001415d5723e */ /* 0x000fe200000010ff */
[----:B------:R-:W-:Y:S01]  /*89d0*/  FFMA R89, R107, R124, R89 ;  /* 0x0000007c6b597223 */ /* 0x000fe20000000059 */
[----:B------:R-:W-:Y:S01]  /*89e0*/  F2FP.BF16.F32.PACK_AB R214, R23, R22 ;  /* 0x0000001617d6723e */ /* 0x000fe200000010ff */
[C---:B------:R-:W-:Y:S01]  /*89f0*/  FFMA R80, R107.reuse, R123, R80 ;  /* 0x0000007b6b507223 */ /* 0x040fe20000000050 */
[C---:B------:R-:W-:Y:S01]  /*8a00*/  SHF.L.U32 R135, R138.reuse, 0x10, RZ ;  /* 0x000000108a877819 */ /* 0x040fe200000006ff */
[----:B------:R-:W-:Y:S01]  /*8a10*/  FFMA R81, R107, R126, R81 ;  /* 0x0000007e6b517223 */ /* 0x000fe20000000051 */
[----:B------:R-:W-:Y:S01]  /*8a20*/  F2FP.BF16.F32.PACK_AB R215, R89, R88 ;  /* 0x0000005859d7723e */ /* 0x000fe200000010ff */
[C---:B------:R-:W-:Y:S01]  /*8a30*/  FFMA R82, R107.reuse, R125, R82 ;  /* 0x0000007d6b527223 */ /* 0x040fe20000000052 */
[----:B------:R-:W-:Y:S01]  /*8a40*/  LOP3.LUT R138, R138, 0xffff0000, RZ, 0xc0, !PT ;  /* 0xffff00008a8a7812 */ /* 0x000fe200078ec0ff */
[C---:B------:R-:W-:Y:S01]  /*8a50*/  FFMA R83, R107.reuse, R128, R83 ;  /* 0x000000806b537223 */ /* 0x040fe20000000053 */
[C---:B------:R-:W-:Y:S01]  /*8a60*/  SHF.L.U32 R143, R146.reuse, 0x10, RZ ;  /* 0x00000010928f7819 */ /* 0x040fe200000006ff */
[C---:B------:R-:W-:Y:S01]  /*8a70*/  FFMA R84, R107.reuse, R127, R84 ;  /* 0x0000007f6b547223 */ /* 0x040fe20000000054 */
[----:B------:R-:W-:Y:S01]  /*8a80*/  LOP3.LUT R146, R146, 0xffff0000, RZ, 0xc0, !PT ;  /* 0xffff000092927812 */ /* 0x000fe200078ec0ff */
[----:B------:R2:W-:Y:S01]  /*8a90*/  STSM.16.M88.4 [R195+0xb00], R212 ;  /* 0x000b00d4c3007844 */ /* 0x0005e20000000200 */
[C---:B------:R-:W-:Y:S01]  /*8aa0*/  FFMA R85, R107.reuse, R130, R85 ;  /* 0x000000826b557223 */ /* 0x040fe20000000055 */
[C---:B------:R-:W-:Y:S01]  /*8ab0*/  SHF.L.U32 R151, R154.reuse, 0x10, RZ ;  /* 0x000000109a977819 */ /* 0x040fe200000006ff */
[C---:B------:R-:W-:Y:S01]  /*8ac0*/  FFMA R86, R107.reuse, R129, R86 ;  /* 0x000000816b567223 */ /* 0x040fe20000000056 */
[C---:B------:R-:W-:Y:S01]  /*8ad0*/  FFMA R87, R107.reuse, R132, R87 ;  /* 0x000000846b577223 */ /* 0x040fe20000000057 */
[----:B------:R-:W-:Y:S01]  /*8ae0*/  LOP3.LUT R154, R154, 0xffff0000, RZ, 0xc0, !PT ;  /* 0xffff00009a9a7812 */ /* 0x000fe200078ec0ff */
[C---:B------:R-:W-:Y:S01]  /*8af0*/  FFMA R72, R107.reuse, R131, R72 ;  /* 0x000000836b487223 */ /* 0x040fe20000000048 */
[C---:B------:R-:W-:Y:S01]  /*8b00*/  FFMA R73, R107.reuse, R134, R73 ;  /* 0x000000866b497223 */ /* 0x040fe20000000049 */
[C---:B------:R-:W-:Y:S01]  /*8b10*/  SHF.L.U32 R159, R162.reuse, 0x10, RZ ;  /* 0x00000010a29f7819 */ /* 0x040fe200000006ff */
[C---:B------:R-:W-:Y:S01]  /*8b20*/  FFMA R74, R107.reuse, R133, R74 ;  /* 0x000000856b4a7223 */ /* 0x040fe2000000004a */
[----:B------:R-:W-:Y:S01]  /*8b30*/  FFMA R75, R107, R136, R75 ;  /* 0x000000886b4b7223 */ /* 0x000fe2000000004b */
[----:B-1----:R-:W-:Y:S01]  /*8b40*/  F2FP.BF16.F32.PACK_AB R208, R81, R80 ;  /* 0x0000005051d0723e */ /* 0x002fe200000010ff */
[----:B------:R-:W-:Y:S01]  /*8b50*/  FFMA R76, R107, R135, R76 ;  /* 0x000000876b4c7223 */ /* 0x000fe2000000004c */
[----:B------:R-:W-:Y:S01]  /*8b60*/  F2FP.BF16.F32.PACK_AB R209, R83, R82 ;  /* 0x0000005253d1723e */ /* 0x000fe200000010ff */
[----:B------:R-:W-:Y:S01]  /*8b70*/  FFMA R77, R107, R138, R77 ;  /* 0x0000008a6b4d7223 */ /* 0x000fe2000000004d */
[----:B------:R-:W-:Y:S01]  /*8b80*/  F2FP.BF16.F32.PACK_AB R210, R85, R84 ;  /* 0x0000005455d2723e */ /* 0x000fe200000010ff */
[----:B------:R-:W-:Y:S01]  /*8b90*/  FFMA R78, R107, R137, R78 ;  /* 0x000000896b4e7223 */ /* 0x000fe2000000004e */
[----:B------:R-:W-:Y:S01]  /*8ba0*/  F2FP.BF16.F32.PACK_AB R211, R87, R86 ;  /* 0x0000005657d3723e */ /* 0x000fe200000010ff */
[C---:B------:R-:W-:Y:S01]  /*8bb0*/  FFMA R79, R107.reuse, R140, R79 ;  /* 0x0000008c6b4f7223 */ /* 0x040fe2000000004f */
[C---:B------:R-:W-:Y:S01]  /*8bc0*/  FFMA R64, R107.reuse, R139, R64 ;  /* 0x0000008b6b407223 */ /* 0x040fe20000000040 */
[C---:B------:R-:W-:Y:S01]  /*8bd0*/  FFMA R65, R107.reuse, R142, R65 ;  /* 0x0000008e6b417223 */ /* 0x040fe20000000041 */
[C---:B------:R-:W-:Y:S01]  /*8be0*/  FFMA R66, R107.reuse, R141, R66 ;  /* 0x0000008d6b427223 */ /* 0x040fe20000000042 */
[----:B------:R1:W-:Y:S01]  /*8bf0*/  STSM.16.M88.4 [R195+0x1300], R208 ;  /* 0x001300d0c3007844 */ /* 0x0003e20000000200 */
[C---:B------:R-:W-:Y:S01]  /*8c00*/  FFMA R67, R107.reuse, R144, R67 ;  /* 0x000000906b437223 */ /* 0x040fe20000000043 */
[----:B------:R-:W-:Y:S01]  /*8c10*/  LOP3.LUT R162, R162, 0xffff0000, RZ, 0xc0, !PT ;  /* 0xffff0000a2a27812 */ /* 0x000fe200078ec0ff */
[C---:B------:R-:W-:Y:S01]  /*8c20*/  FFMA R68, R107.reuse, R143, R68 ;  /* 0x0000008f6b447223 */ /* 0x040fe20000000044 */
[C---:B------:R-:W-:Y:S01]  /*8c30*/  FFMA R69, R107.reuse, R146, R69 ;  /* 0x000000926b457223 */ /* 0x040fe20000000045 */
[C---:B------:R-:W-:Y:S01]  /*8c40*/  SHF.L.U32 R167, R170.reuse, 0x10, RZ ;  /* 0x00000010aaa77819 */ /* 0x040fe200000006ff */
[C---:B------:R-:W-:Y:S01]  /*8c50*/  FFMA R70, R107.reuse, R145, R70 ;  /* 0x000000916b467223 */ /* 0x040fe20000000046 */
[C---:B------:R-:W-:Y:S01]  /*8c60*/  FFMA R71, R107.reuse, R148, R71 ;  /* 0x000000946b477223 */ /* 0x040fe20000000047 */
[----:B------:R-:W-:Y:S01]  /*8c70*/  LOP3.LUT R170, R170, 0xffff0000, RZ, 0xc0, !PT ;  /* 0xffff0000aaaa7812 */ /* 0x000fe200078ec0ff */
[----:B------:R-:W-:Y:S01]  /*8c80*/  FFMA R56, R107, R147, R56 ;  /* 0x000000936b387223 */ /* 0x000fe20000000038 */
[----:B--2---:R-:W-:Y:S01]  /*8c90*/  F2FP.BF16.F32.PACK_AB R212, R73, R72 ;  /* 0x0000004849d4723e */ /* 0x004fe200000010ff */
        /* <DEDUP_REMOVED lines=12> */
[C---:B------:R-:W-:Y:S01]  /*8d60*/  FFMA R49, R107.reuse, R158, R49 ;  /* 0x0000009e6b317223 */ /* 0x040fe20000000031 */
[C---:B------:R-:W-:Y:S01]  /*8d70*/  SHF.L.U32 R175, R178.reuse, 0x10, RZ ;  /* 0x00000010b2af7819 */ /* 0x040fe200000006ff */
[C---:B------:R-:W-:Y:S01]  /*8d80*/  FFMA R50, R107.reuse, R157, R50 ;  /* 0x0000009d6b327223 */ /* 0x040fe20000000032 */
[C---:B------:R-:W-:Y:S01]  /*8d90*/  FFMA R51, R107.reuse, R160, R51 ;  /* 0x000000a06b337223 */ /* 0x040fe20000000033 */
[----:B------:R-:W-:Y:S01]  /*8da0*/  LOP3.LUT R178, R178, 0xffff0000, RZ, 0xc0, !PT ;  /* 0xffff0000b2b27812 */ /* 0x000fe200078ec0ff */
[----:B------:R-:W-:Y:S01]  /*8db0*/  FFMA R52, R107, R159, R52 ;  /* 0x0000009f6b347223 */ /* 0x000fe20000000034 */
[----:B------:R-:W-:Y:S01]  /*8dc0*/  F2FP.BF16.F32.PACK_AB R232, R49, R48 ;  /* 0x0000003031e8723e */ /* 0x000fe200000010ff */
        /* <DEDUP_REMOVED lines=12> */
[----:B------:R1:W-:Y:S01]  /*8e90*/  STSM.16.M88.4 [R195+0x2300], R208 ;  /* 0x002300d0c3007844 */ /* 0x0003e20000000200 */
[----:B------:R-:W-:Y:S01]  /*8ea0*/  F2FP.BF16.F32.PACK_AB R235, R55, R54 ;  /* 0x0000003637eb723e */ /* 0x000fe200000010ff */
[C---:B------:R-:W-:Y:S01]  /*8eb0*/  FMUL R43, R105.reuse, R43 ;  /* 0x0000002b692b7220 */ /* 0x040fe20000400000 */
[C---:B------:R-:W-:Y:S01]  /*8ec0*/  FMUL R44, R105.reuse, R44 ;  /* 0x0000002c692c7220 */ /* 0x040fe20000400000 */
[C---:B------:R-:W-:Y:S01]  /*8ed0*/  FMUL R45, R105.reuse, R45 ;  /* 0x0000002d692d7220 */ /* 0x040fe20000400000 */
[----:B------:R-:W-:Y:S01]  /*8ee0*/  FMUL R46, R105, R46 ;  /* 0x0000002e692e7220 */ /* 0x000fe20000400000 */
[C---:B------:R-:W-:Y:S01]  /*8ef0*/  FFMA R43, R107.reuse, R168, R43 ;  /* 0x000000a86b2b7223 */ /* 0x040fe2000000002b */
[C---:B------:R-:W-:Y:S01]  /*8f00*/  FFMA R44, R107.reuse, R167, R44 ;  /* 0x000000a76b2c7223 */ /* 0x040fe2000000002c */
[C---:B------:R-:W-:Y:S01]  /*8f10*/  FFMA R45, R107.reuse, R170, R45 ;  /* 0x000000aa6b2d7223 */ /* 0x040fe2000000002d */
[----:B------:R-:W-:Y:S01]  /*8f20*/  FFMA R46, R107, R169, R46 ;  /* 0x000000a96b2e7223 */ /* 0x000fe2000000002e */
[----:B--2---:R-:W-:Y:S01]  /*8f30*/  F2FP.BF16.F32.PACK_AB R212, R57, R56 ;  /* 0x0000003839d4723e */ /* 0x004fe200000010ff */
[----:B------:R-:W-:Y:S01]  /*8f40*/  FMUL R47, R105, R47 ;  /* 0x0000002f692f7220 */ /* 0x000fe20000400000 */
[----:B------:R-:W-:Y:S01]  /*8f50*/  F2FP.BF16.F32.PACK_AB R213, R59, R58 ;  /* 0x0000003a3bd5723e */ /* 0x000fe200000010ff */
[----:B------:R-:W-:Y:S01]  /*8f60*/  FMUL R32, R105, R32 ;  /* 0x0000002069207220 */ /* 0x000fe20000400000 */
[----:B------:R-:W-:Y:S01]  /*8f70*/  F2FP.BF16.F32.PACK_AB R214, R61, R60 ;  /* 0x0000003c3dd6723e */ /* 0x000fe200000010ff */
[----:B------:R-:W-:Y:S01]  /*8f80*/  FFMA R47, R107, R172, R47 ;  /* 0x000000ac6b2f7223 */ /* 0x000fe2000000002f */
[----:B------:R-:W-:Y:S01]  /*8f90*/  F2FP.BF16.F32.PACK_AB R215, R63, R62 ;  /* 0x0000003e3fd7723e */ /* 0x000fe200000010ff */
[----:B------:R-:W-:Y:S01]  /*8fa0*/  FFMA R32, R107, R171, R32 ;  /* 0x000000ab6b207223 */ /* 0x000fe20000000020 */
[C---:B------:R-:W-:Y:S01]  /*8fb0*/  FMUL R33, R105.reuse, R33 ;  /* 0x0000002169217220 */ /* 0x040fe20000400000 */
[C---:B------:R-:W-:Y:S01]  /*8fc0*/  FMUL R34, R105.reuse, R34 ;  /* 0x0000002269227220 */ /* 0x040fe20000400000 */
[----:B------:R-:W-:Y:S01]  /*8fd0*/  FMUL R35, R105, R35 ;  /* 0x0000002369237220 */ /* 0x000fe20000400000 */
[----:B------:R2:W-:Y:S01]  /*8fe0*/  STSM.16.M88.4 [R195+0x2b00], R212 ;  /* 0x002b00d4c3007844 */ /* 0x0005e20000000200 */
[C---:B------:R-:W-:Y:S01]  /*8ff0*/  FFMA R33, R107.reuse, R174, R33 ;  /* 0x000000ae6b217223 */ /* 0x040fe20000000021 */
[C---:B------:R-:W-:Y:S01]  /*9000*/  FFMA R34, R107.reuse, R173, R34 ;  /* 0x000000ad6b227223 */ /* 0x040fe20000000022 */
[----:B------:R-:W-:Y:S05]  /*9010*/  FFMA R35, R107, R176, R35 ;  /* 0x000000b06b237223 */ /* 0x000fea0000000023 */
[----:B------:R2:W-:Y:S01]  /*9020*/  STSM.16.M88.4 [R195+0x3300], R232 ;  /* 0x003300e8c3007844 */ /* 0x0005e20000000200 */
[C---:B------:R-:W-:Y:S01]  /*9030*/  FMUL R36, R105.reuse, R36 ;  /* 0x0000002469247220 */ /* 0x040fe20000400000 */
[C---:B------:R-:W-:Y:S01]  /*9040*/  SHF.L.U32 R183, R186.reuse, 0x10, RZ ;  /* 0x00000010bab77819 */ /* 0x040fe200000006ff */
[----:B------:R-:W-:Y:S01]  /*9050*/  FMUL R37, R105, R37 ;  /* 0x0000002569257220 */ /* 0x000fe20000400000 */
[----:B------:R-:W-:Y:S01]  /*9060*/  F2FP.BF16.F32.PACK_AB R32, R33, R32 ;  /* 0x000000202120723e */ /* 0x000fe200000010ff */
[----:B------:R-:W-:Y:S01]  /*9070*/  FFMA R36, R107, R175, R36 ;  /* 0x000000af6b247223 */ /* 0x000fe20000000024 */
[----:B-1----:R-:W-:Y:S01]  /*9080*/  F2FP.BF16.F32.PACK_AB R208, R41, R40 ;  /* 0x0000002829d0723e */ /* 0x002fe200000010ff */
[----:B------:R-:W-:Y:S01]  /*9090*/  FFMA R37, R107, R178, R37 ;  /* 0x000000b26b257223 */ /* 0x000fe20000000025 */
[----:B------:R-:W-:Y:S01]  /*90a0*/  F2FP.BF16.F32.PACK_AB R209, R43, R42 ;  /* 0x0000002a2bd1723e */ /* 0x000fe200000010ff */
[----:B------:R-:W-:Y:S01]  /*90b0*/  FMUL R38, R105, R38 ;  /* 0x0000002669267220 */ /* 0x000fe20000400000 */
[----:B------:R-:W-:Y:S01]  /*90c0*/  F2FP.BF16.F32.PACK_AB R210, R45, R44 ;  /* 0x0000002c2dd2723e */ /* 0x000fe200000010ff */
[----:B------:R-:W-:Y:S01]  /*90d0*/  FMUL R39, R105, R39 ;  /* 0x0000002769277220 */ /* 0x000fe20000400000 */
[----:B------:R-:W-:Y:S01]  /*90e0*/  F2FP.BF16.F32.PACK_AB R211, R47, R46 ;  /* 0x0000002e2fd3723e */ /* 0x000fe200000010ff */
[----:B------:R-:W-:Y:S01]  /*90f0*/  FFMA R38, R107, R177, R38 ;  /* 0x000000b16b267223 */ /* 0x000fe20000000026 */
[----:B------:R-:W-:Y:S01]  /*9100*/  F2FP.BF16.F32.PACK_AB R33, R35, R34 ;  /* 0x000000222321723e */ /* 0x000fe200000010ff */
[----:B------:R-:W-:Y:S01]  /*9110*/  FFMA R39, R107, R180, R39 ;  /* 0x000000b46b277223 */ /* 0x000fe20000000027 */
[----:B------:R-:W-:Y:S01]  /*9120*/  F2FP.BF16.F32.PACK_AB R34, R37, R36 ;  /* 0x000000242522723e */ /* 0x000fe200000010ff */
[----:B------:R2:W-:Y:S01]  /*9130*/  STSM.16.M88.4 [R195+0x3b00], R208 ;  /* 0x003b00d0c3007844 */ /* 0x0005e20000000200 */
[C---:B------:R-:W-:Y:S01]  /*9140*/  FMUL R24, R105.reuse, R24 ;  /* 0x0000001869187220 */ /* 0x040fe20000400000 */
[----:B------:R-:W-:Y:S01]  /*9150*/  FMUL R25, R105, R25 ;  /* 0x0000001969197220 */ /* 0x000fe20000400000 */
[----:B------:R-:W-:Y:S01]  /*9160*/  F2FP.BF16.F32.PACK_AB R35, R39, R38 ;  /* 0x000000262723723e */ /* 0x000fe200000010ff */
[----:B------:R-:W-:Y:S01]  /*9170*/  FMUL R26, R105, R26 ;  /* 0x0000001a691a7220 */ /* 0x000fe20000400000 */
[C---:B------:R-:W-:Y:S01]  /*9180*/  FFMA R24, R107.reuse, R179, R24 ;  /* 0x000000b36b187223 */ /* 0x040fe20000000018 */
[----:B------:R-:W-:Y:S01]  /*9190*/  FFMA R25, R107, R182, R25 ;  /* 0x000000b66b197223 */ /* 0x000fe20000000019 */
[----:B------:R-:W-:Y:S01]  /*91a0*/  FMUL R27, R105, R27 ;  /* 0x0000001b691b7220 */ /* 0x000fe20000400000 */
[----:B------:R2:W-:Y:S01]  /*91b0*/  STSM.16.M88.4 [R195+0x4300], R32 ;  /* 0x00430020c3007844 */ /* 0x0005e20000000200 */
[----:B------:R-:W-:Y:S01]  /*91c0*/  FFMA R26, R107, R181, R26 ;  /* 0x000000b56b1a7223 */ /* 0x000fe2000000001a */
[----:B------:R-:W-:Y:S01]  /*91d0*/  FMUL R28, R105, R28 ;  /* 0x0000001c691c7220 */ /* 0x000fe20000400000 */
[----:B------:R-:W-:Y:S01]  /*91e0*/  LOP3.LUT R186, R186, 0xffff0000, RZ, 0xc0, !PT ;  /* 0xffff0000baba7812 */ /* 0x000fe200078ec0ff */
[----:B------:R-:W-:Y:S01]  /*91f0*/  FFMA R27, R107, R184, R27 ;  /* 0x000000b86b1b7223 */ /* 0x000fe2000000001b */
[----:B------:R-:W-:Y:S01]  /*9200*/  F2FP.BF16.F32.PACK_AB R24, R25, R24 ;  /* 0x000000181918723e */ /* 0x000fe200000010ff */
[----:B------:R-:W-:Y:S01]  /*9210*/  FFMA R28, R107, R183, R28 ;  /* 0x000000b76b1c7223 */ /* 0x000fe2000000001c */
[C---:B------:R-:W-:Y:S01]  /*9220*/  FMUL R29, R105.reuse, R29 ;  /* 0x0000001d691d7220 */ /* 0x040fe20000400000 */
[----:B------:R-:W-:Y:S01]  /*9230*/  FMUL R30, R105, R30 ;  /* 0x0000001e691e7220 */ /* 0x000fe20000400000 */
[----:B------:R-:W-:Y:S01]  /*9240*/  F2FP.BF16.F32.PACK_AB R25, R27, R26 ;  /* 0x0000001a1b19723e */ /* 0x000fe200000010ff */
[C---:B------:R-:W-:Y:S01]  /*9250*/  FMUL R31, R105.reuse, R31 ;  /* 0x0000001f691f7220 */ /* 0x040fe20000400000 */
[----:B------:R-:W-:Y:S01]  /*9260*/  FMUL R4, R105, R4 ;  /* 0x0000000469047220 */ /* 0x000fe20000400000 */
[----:B------:R-:W-:Y:S01]  /*9270*/  FFMA R29, R107, R186, R29 ;  /* 0x000000ba6b1d7223 */ /* 0x000fe2000000001d */
[----:B------:R-:W-:Y:S01]  /*9280*/  FMUL R5, R105, R5 ;  /* 0x0000000569057220 */ /* 0x000fe20000400000 */
[----:B------:R-:W-:Y:S01]  /*9290*/  FFMA R30, R107, R185, R30 ;  /* 0x000000b96b1e7223 */ /* 0x000fe2000000001e */
[----:B------:R-:W-:Y:S01]  /*92a0*/  FMUL R6, R105, R6 ;  /* 0x0000000669067220 */ /* 0x000fe20000400000 */
[----:B------:R-:W-:Y:S01]  /*92b0*/  FFMA R31, R107, R188, R31 ;  /* 0x000000bc6b1f7223 */ /* 0x000fe2000000001f */
[C---:B------:R-:W-:Y:S01]  /*92c0*/  SHF.L.U32 R191, R194.reuse, 0x10, RZ ;  /* 0x00000010c2bf7819 */ /* 0x040fe200000006ff */
[----:B------:R-:W-:Y:S01]  /*92d0*/  FMUL R7, R105, R7 ;  /* 0x0000000769077220 */ /* 0x000fe20000400000 */
[----:B------:R-:W-:Y:S01]  /*92e0*/  FFMA R4, R107, R187, R4 ;  /* 0x000000bb6b047223 */ /* 0x000fe20000000004 */
[----:B------:R-:W-:Y:S01]  /*92f0*/  LOP3.LUT R194, R194, 0xffff0000, RZ, 0xc0, !PT ;  /* 0xffff0000c2c27812 */ /* 0x000fe200078ec0ff */
[----:B------:R-:W-:Y:S01]  /*9300*/  FMUL R8, R105, R8 ;  /* 0x0000000869087220 */ /* 0x000fe20000400000 */
[----:B------:R-:W-:Y:S01]  /*9310*/  FFMA R5, R107, R190, R5 ;  /* 0x000000be6b057223 */ /* 0x000fe20000000005 */
[----:B------:R-:W-:Y:S01]  /*9320*/  FMUL R9, R105, R9 ;  /* 0x0000000969097220 */ /* 0x000fe20000400000 */
[----:B------:R-:W-:Y:S01]  /*9330*/  FFMA R6, R107, R189, R6 ;  /* 0x000000bd6b067223 */ /* 0x000fe20000000006 */
[----:B------:R-:W-:Y:S01]  /*9340*/  FMUL R10, R105, R10 ;  /* 0x0000000a690a7220 */ /* 0x000fe20000400000 */
[----:B------:R-:W-:Y:S01]  /*9350*/  FFMA R7, R107, R192, R7 ;  /* 0x000000c06b077223 */ /* 0x000fe20000000007 */
[----:B------:R-:W-:Y:S01]  /*9360*/  FMUL R11, R105, R11 ;  /* 0x0000000b690b7220 */ /* 0x000fe20000400000 */
[C---:B------:R-:W-:Y:S01]  /*9370*/  FFMA R8, R107.reuse, R191, R8 ;  /* 0x000000bf6b087223 */ /* 0x040fe20000000008 */
[C---:B------:R-:W-:Y:S01]  /*9380*/  FFMA R9, R107.reuse, R194, R9 ;  /* 0x000000c26b097223 */ /* 0x040fe20000000009 */
[C---:B------:R-:W-:Y:S01]  /*9390*/  FFMA R10, R107.reuse, R193, R10 ;  /* 0x000000c16b0a7223 */ /* 0x040fe2000000000a */
[----:B------:R-:W-:Y:S01]  /*93a0*/  FFMA R11, R107, R196, R11 ;  /* 0x000000c46b0b7223 */ /* 0x000fe2000000000b */
[----:B------:R-:W-:Y:S01]  /*93b0*/  F2FP.BF16.F32.PACK_AB R26, R29, R28 ;  /* 0x0000001c1d1a723e */ /* 0x000fe200000010ff */
[----:B------:R-:W-:Y:S01]  /*93c0*/  UIADD3 UR7, UPT, UPT, UR45, 0x1, URZ ;  /* 0x000000012d077890 */ /* 0x000fe2000fffe0ff */
[----:B------:R-:W-:Y:S01]  /*93d0*/  F2FP.BF16.F32.PACK_AB R27, R31, R30 ;  /* 0x0000001e1f1b723e */ /* 0x000fe200000010ff */
[----:B------:R-:W-:Y:S01]  /*93e0*/  BSSY.RECONVERGENT B0, `(.L_x_130) ;  /* 0x0000047000007945 */ /* 0x000fe20003800200 */
[----:B------:R-:W-:Y:S02]  /*93f0*/  F2FP.BF16.F32.PACK_AB R4, R5, R4 ;  /* 0x000000040504723e */ /* 0x000fe400000010ff */
[----:B------:R-:W-:Y:S01]  /*9400*/  F2FP.BF16.F32.PACK_AB R5, R7, R6 ;  /* 0x000000060705723e */ /* 0x000fe200000010ff */
[----:B------:R2:W-:Y:S01]  /*9410*/  STSM.16.M88.4 [R195+0x4b00], R24 ;  /* 0x004b0018c3007844 */ /* 0x0005e20000000200 */
[----:B------:R-:W-:Y:S02]  /*9420*/  F2FP.BF16.F32.PACK_AB R6, R9, R8 ;  /* 0x000000080906723e */ /* 0x000fe400000010ff */
[----:B------:R-:W-:Y:S05]  /*9430*/  F2FP.BF16.F32.PACK_AB R7, R11, R10 ;  /* 0x0000000a0b07723e */ /* 0x000fea00000010ff */
[----:B------:R2:W-:Y:S01]  /*9440*/  STSM.16.M88.4 [R195+0x5300], R4 ;  /* 0x00530004c3007844 */ /* 0x0005e20000000200 */
[----:B------:R-:W-:Y:S01]  /*9450*/  @!PT LDS RZ, [RZ] ;  /* 0x00000000fffff984 */ /* 0x000fe20000000800 */
[----:B------:R-:W-:Y:S01]  /*9460*/  @!PT LDS RZ, [RZ] ;  /* 0x00000000fffff984 */ /* 0x000fe20000000800 */
[----:B------:R-:W-:Y:S01]  /*9470*/  @!PT LDS RZ, [RZ] ;  /* 0x00000000fffff984 */ /* 0x000fe20000000800 */
[----:B------:R-:W-:Y:S01]  /*9480*/  @!PT LDS RZ, [RZ] ;  /* 0x00000000fffff984 */ /* 0x000fe20000000800 */
[----:B------:R1:W-:Y:S07]  /*9490*/  MEMBAR.ALL.CTA ;  /* 0x0000000000007992 */ /* 0x0003ee0000008000 */
[----:B-1----:R-:W1:Y:S02]  /*94a0*/  FENCE.VIEW.ASYNC.S ;  /* 0x00000000000073c6 */ /* 0x002e640000000000 */
[----:B-1----:R-:W-:Y:S06]  /*94b0*/  BAR.SYNC.DEFER_BLOCKING 0x1, 0x80 ;  /* 0x0042000000007b1d */ /* 0x002fec0000010000 */
[----:B------:R-:W-:Y:S05]  /*94c0*/  @P0 BRA `(.L_x_131) ;  /* 0x0000000000e00947 */ /* 0x000fea0003800000 */
[----:B------:R-:W1:Y:S01]  /*94d0*/  LDCU.64 UR12, c[0x0][0x348] ;  /* 0x00006900ff0c77ac */ /* 0x000e620008000a00 */
[----:B------:R-:W-:Y:S02]  /*94e0*/  UIMAD UR6, UR45, 0x5800, UR46 ;  /* 0x000058002d0678a4 */ /* 0x000fe4000f8e022e */
[----:B------:R-:W-:Y:S02]  /*94f0*/  UIMAD UR9, UR56, 0xb0, URZ ;  /* 0x000000b0380978a4 */ /* 0x000fe4000f8e02ff */
[----:B------:R-:W-:Y:S02]  /*9500*/  USHF.L.U32 UR10, UR47, 0x6, URZ ;  /* 0x000000062f0a7899 */ /* 0x000fe400080006ff */
[----:B------:R-:W-:Y:S01]  /*9510*/  UIADD3 UR8, UPT, UPT, UR6, 0x300, URZ ;  /* 0x0000030006087890 */ /* 0x000fe2000fffe0ff */
[----:B------:R-:W-:Y:S01]  /*9520*/  UMOV UR11, UR36 ;  /* 0x00000024000b7c82 */ /* 0x000fe20008000000 */
[----:B------:R-:W-:Y:S01]  /*9530*/  UMOV UR15, UR36 ;  /* 0x00000024000f7c82 */ /* 0x000fe20008000000 */
[----:B------:R-:W-:Y:S02]  /*9540*/  UIADD3 UR21, UPT, UPT, UR9, 0x20, URZ ;  /* 0x0000002009157890 */ /* 0x000fe4000fffe0ff */
[----:B------:R-:W-:Y:S01]  /*9550*/  UMOV UR14, UR10 ;  /* 0x0000000a000e7c82 */ /* 0x000fe20008000000 */
[----:B------:R-:W-:Y:S02]  /*9560*/  UIADD3 UR20, UPT, UPT, UR6, 0x1300, URZ ;  /* 0x0000130006147890 */ /* 0x000fe4000fffe0ff */
[----:B-1----:R-:W-:Y:S02]  /*9570*/  UIADD3 UR4, UP0, UPT, UR12, 0x680, URZ ;  /* 0x000006800c047890 */ /* 0x002fe4000ff1e0ff */
[----:B------:R-:W-:Y:S02]  /*9580*/  UIADD3 UR12, UPT, UPT, UR6, 0xb00, URZ ;  /* 0x00000b00060c7890 */ /* 0x000fe4000fffe0ff */
[----:B------:R-:W-:Y:S02]  /*9590*/  UIADD3.X UR5, UPT, UPT, URZ, UR13, URZ, UP0, !UPT ;  /* 0x0000000dff057290 */ /* 0x000fe400087fe4ff */
[----:B------:R-:W-:Y:S01]  /*95a0*/  UIADD3 UR13, UPT, UPT, UR9, 0x10, URZ ;  /* 0x00000010090d7890 */ /* 0x000fe2000fffe0ff */
[----:B------:R-:W-:Y:S01]  /*95b0*/  UMOV UR23, UR36 ;  /* 0x0000002400177c82 */ /* 0x000fe20008000000 */
[----:B------:R-:W-:Y:S01]  /*95c0*/  UMOV UR22, UR10 ;  /* 0x0000000a00167c82 */ /* 0x000fe20008000000 */
[----:B------:R-:W-:Y:S02]  /*95d0*/  UIADD3 UR25, UPT, UPT, UR9, 0x30, URZ ;  /* 0x0000003009197890 */ /* 0x000fe4000fffe0ff */
[----:B------:R-:W-:Y:S02]  /*95e0*/  UIADD3 UR24, UPT, UPT, UR6, 0x1b00, URZ ;  /* 0x00001b0006187890 */ /* 0x000fe4000fffe0ff */
[----:B------:R1:W-:Y:S01]  /*95f0*/  UTMASTG.3D [UR8], [UR4] ;  /* 0x00000008040073b5 */ /* 0x0003e20008010000 */
[----:B------:R-:W-:Y:S01]  /*9600*/  UMOV UR27, UR36 ;  /* 0x00000024001b7c82 */ /* 0x000fe20008000000 */
[----:B------:R-:W-:Y:S01]  /*9610*/  UMOV UR26, UR10 ;  /* 0x0000000a001a7c82 */ /* 0x000fe20008000000 */
[----:B------:R-:W-:Y:S02]  /*9620*/  UIADD3 UR29, UPT, UPT, UR9, 0x40, URZ ;  /* 0x00000040091d7890 */ /* 0x000fe4000fffe0ff */
[----:B------:R-:W-:Y:S01]  /*9630*/  UIADD3 UR28, UPT, UPT, UR6, 0x2300, URZ ;  /* 0x00002300061c7890 */ /* 0x000fe2000fffe0ff */
[----:B------:R-:W-:Y:S01]  /*9640*/  UMOV UR31, UR36 ;  /* 0x00000024001f7c82 */ /* 0x000fe20008000000 */
[----:B------:R3:W-:Y:S01]  /*9650*/  UTMASTG.3D [UR12], [UR4] ;  /* 0x0000000c040073b5 */ /* 0x0007e20008010000 */
[----:B------:R-:W-:Y:S01]  /*9660*/  UMOV UR30, UR10 ;  /* 0x0000000a001e7c82 */ /* 0x000fe20008000000 */
[----:B------:R-:W-:Y:S02]  /*9670*/  UIADD3 UR33, UPT, UPT, UR9, 0x50, URZ ;  /* 0x0000005009217890 */ /* 0x000fe4000fffe0ff */
[----:B------:R-:W-:Y:S01]  /*9680*/  UIADD3 UR32, UPT, UPT, UR6, 0x2b00, URZ ;  /* 0x00002b0006207890 */ /* 0x000fe2000fffe0ff */
[----:B------:R-:W-:Y:S01]  /*9690*/  UMOV UR35, UR36 ;  /* 0x0000002400237c82 */ /* 0x000fe20008000000 */
[----:B------:R-:W-:Y:S01]  /*96a0*/  UMOV UR34, UR10 ;  /* 0x0000000a00227c82 */ /* 0x000fe20008000000 */
[----:B------:R4:W-:Y:S01]  /*96b0*/  UTMASTG.3D [UR20], [UR4] ;  /* 0x00000014040073b5 */ /* 0x0009e20008010000 */
[----:B------:R-:W-:Y:S02]  /*96c0*/  UIADD3 UR49, UPT, UPT, UR9, 0x60, URZ ;  /* 0x0000006009317890 */ /* 0x000fe4000fffe0ff */
[----:B------:R-:W-:Y:S01]  /*96d0*/  UIADD3 UR48, UPT, UPT, UR6, 0x3300, URZ ;  /* 0x0000330006307890 */ /* 0x000fe2000fffe0ff */
[----:B------:R-:W-:Y:S01]  /*96e0*/  UMOV UR51, UR36 ;  /* 0x0000002400337c82 */ /* 0x000fe20008000000 */
[----:B------:R-:W-:Y:S01]  /*96f0*/  UMOV UR50, UR10 ;  /* 0x0000000a00327c82 */ /* 0x000fe20008000000 */
[----:B------:R-:W-:Y:S01]  /*9700*/  UIADD3 UR53, UPT, UPT, UR9, 0x70, URZ ;  /* 0x0000007009357890 */ /* 0x000fe2000fffe0ff */
[----:B------:R4:W-:Y:S01]  /*9710*/  UTMASTG.3D [UR24], [UR4] ;  /* 0x00000018040073b5 */ /* 0x0009e20008010000 */
[----:B------:R-:W-:Y:S01]  /*9720*/  UIADD3 UR52, UPT, UPT, UR6, 0x3b00, URZ ;  /* 0x00003b0006347890 */ /* 0x000fe2000fffe0ff */
[----:B------:R-:W-:Y:S01]  /*9730*/  UMOV UR55, UR36 ;  /* 0x0000002400377c82 */ /* 0x000fe20008000000 */
[----:B------:R-:W-:Y:S01]  /*9740*/  UMOV UR54, UR10 ;  /* 0x0000000a00367c82 */ /* 0x000fe20008000000 */
[----:B------:R-:W-:Y:S02]  /*9750*/  UIADD3 UR17, UPT, UPT, UR9, 0x80, URZ ;  /* 0x0000008009117890 */ /* 0x000fe4000fffe0ff */
[----:B------:R-:W-:Y:S01]  /*9760*/  UIADD3 UR16, UPT, UPT, UR6, 0x4300, URZ ;  /* 0x0000430006107890 */ /* 0x000fe2000fffe0ff */
[----:B------:R4:W-:Y:S01]  /*9770*/  UTMASTG.3D [UR28], [UR4] ;  /* 0x0000001c040073b5 */ /* 0x0009e20008010000 */
[----:B------:R-:W-:Y:S01]  /*9780*/  UMOV UR19, UR36 ;  /* 0x0000002400137c82 */ /* 0x000fe20008000000 */
[----:B------:R-:W-:Y:S01]  /*9790*/  UMOV UR18, UR10 ;  /* 0x0000000a00127c82 */ /* 0x000fe20008000000 */
[----:B-1----:R-:W-:Y:S01]  /*97a0*/  UIADD3 UR8, UPT, UPT, UR6, 0x5300, URZ ;  /* 0x0000530006087890 */ /* 0x002fe2000fffe0ff */
[----:B------:R4:W-:Y:S01]  /*97b0*/  UTMASTG.3D [UR32], [UR4] ;  /* 0x00000020040073b5 */ /* 0x0009e20008010000 */
[----:B---3--:R-:W-:Y:S02]  /*97c0*/  UIADD3 UR13, UPT, UPT, UR9, 0x90, URZ ;  /* 0x00000090090d7890 */ /* 0x008fe4000fffe0ff */
[----:B------:R-:W-:Y:S02]  /*97d0*/  UIADD3 UR12, UPT, UPT, UR6, 0x4b00, URZ ;  /* 0x00004b00060c7890 */ /* 0x000fe4000fffe0ff */
[----:B------:R-:W-:Y:S01]  /*97e0*/  UIADD3 UR9, UPT, UPT, UR9, 0xa0, URZ ;  /* 0x000000a009097890 */ /* 0x000fe2000fffe0ff */
[----:B------:R4:W-:Y:S01]  /*97f0*/  UTMASTG.3D [UR48], [UR4] ;  /* 0x00000030040073b5 */ /* 0x0009e20008010000 */
[----:B------:R4:W-:Y:S01]  /*9800*/  UTMASTG.3D [UR52], [UR4] ;  /* 0x00000034040073b5 */ /* 0x0009e20008010000 */
[----:B------:R4:W-:Y:S04]  /*9810*/  UTMASTG.3D [UR16], [UR4] ;  /* 0x00000010040073b5 */ /* 0x0009e80008010000 */
[----:B------:R4:W-:Y:S02]  /*9820*/  UTMASTG.3D [UR12], [UR4] ;  /* 0x0000000c040073b5 */ /* 0x0009e40008010000 */
[----:B------:R4:W-:Y:S02]  /*9830*/  UTMASTG.3D [UR8], [UR4] ;  /* 0x00000008040073b5 */ /* 0x0009e40008010000 */
[----:B----4-:R0:W-:Y:S02]  /*9840*/  UTMACMDFLUSH ;  /* 0x00000000000079b7 */ /* 0x0101e40000000000 */
.L_x_131:
[----:B------:R-:W-:Y:S05]  /*9850*/  BSYNC.RECONVERGENT B0 ;  /* 0x0000000000007941 */ /* 0x000fea0003800200 */
.L_x_130:
[----:B------:R-:W-:Y:S04]  /*9860*/  BSSY.RECONVERGENT B0, `(.L_x_132) ;  /* 0x0000003000007945 */ /* 0x000fe80003800200 */
[----:B------:R-:W-:Y:S05]  /*9870*/  @P0 BRA `(.L_x_133) ;  /* 0x0000000000040947 */ /* 0x000fea0003800000 */
[----:B------:R-:W-:Y:S04]  /*9880*/  DEPBAR.LE SB0, 0x0 ;  /* 0x000080000000791a */ /* 0x000fe80000000000 */
.L_x_133:
[----:B------:R-:W-:Y:S05]  /*9890*/  BSYNC.RECONVERGENT B0 ;  /* 0x0000000000007941 */ /* 0x000fea0003800200 */
.L_x_132:
[----:B------:R-:W-:Y:S01]  /*98a0*/  BAR.SYNC.DEFER_BLOCKING 0x1, 0x80 ;  /* 0x0042000000007b1d */ /* 0x000fe20000010000 */
[----:B------:R-:W-:Y:S01]  /*98b0*/  UIADD3 UR57, UPT, UPT, UR57, 0x1, URZ ;  /* 0x0000000139397890 */ /* 0x000fe2000fffe0ff */
[----:B------:R-:W-:Y:S03]  /*98c0*/  IADD3 R104, PT, PT, R104, 0x1, RZ ;  /* 0x0000000168687810 */ /* 0x000fe60007ffe0ff */
[----:B------:R-:W-:Y:S09]  /*98d0*/  UISETP.NE.AND UP0, UPT, UR57, URZ, UPT ;  /* 0x000000ff3900728c */ /* 0x000ff2000bf05270 */
[----:B------:R-:W-:Y:S05]  /*98e0*/  BRA.U !UP0, `(.L_x_134) ;  /* 0x0000000108287547 */ /* 0x000fea000b800000 */
[----:B------:R-:W-:Y:S01]  /*98f0*/  ISETP.NE.AND P0, PT, R229, RZ, PT ;  /* 0x000000ffe500720c */ /* 0x000fe20003f05270 */
[----:B------:R-:W1:Y:S11]  /*9900*/  S2R R0, SR_CgaCtaId ;  /* 0x0000000000007919 */ /* 0x000e760000008800 */
[----:B------:R-:W-:Y:S01]  /*9910*/  @!UPT UIADD3 URZ, UPT, UPT, URZ, URZ, URZ ;  /* 0x000000fffffff290 */ /* 0x000fe2000fffe0ff */
[C---:B------:R-:W-:Y:S01]  /*9920*/  @P0 LEA R3, R222.reuse, UR46, 0x3 ;  /* 0x0000002ede030c11 */ /* 0x040fe2000f8e18ff */
[----:B------:R-:W-:Y:S04]  /*9930*/  VIADD R222, R222, 0x1 ;  /* 0x00000001dede7836 */ /* 0x000fe80000000000 */
[----:B------:R-:W-:Y:S05]  /*9940*/  @P0 VIADD R3, R3, 0x190 ;  /* 0x0000019003030836 */ /* 0x000fea0000000000 */
[----:B-1----:R-:W-:Y:S04]  /*9950*/  @P0 PRMT R0, R0, 0x654, R3 ;  /* 0x0000065400000816 */ /* 0x002fe80000000003 */
[----:B------:R1:W-:Y:S01]  /*9960*/  @P0 SYNCS.ARRIVE.TRANS64.RED.A1T0 RZ, [R0+URZ], RZ ;  /* 0x000000ff00ff09a7 */ /* 0x0003e200081004ff */
[C---:B------:R-:W-:Y:S04]  /*9970*/  ISETP.NE.AND P0, PT, R222.reuse, 0x2, PT ;  /* 0x00000002de00780c */ /* 0x040fe80003f05270 */
[----:B------:R-:W-:Y:S09]  /*9980*/  SEL R222, R222, RZ, P0 ;  /* 0x000000ffdede7207 */ /* 0x000ff20000000000 */
.L_x_134:
[----:B------:R-:W-:Y:S01]  /*9990*/  R2UR UR6, R228 ;  /* 0x00000000e40672ca */ /* 0x000fe200000e0000 */
[----:B------:R-:W-:Y:S01]  /*99a0*/  UISETP.NE.AND UP0, UPT, UR7, 0x2, UPT ;  /* 0x000000020700788c */ /* 0x000fe2000bf05270 */
[----:B------:R-:W-:Y:S02]  /*99b0*/  R2UR UR4, R219 ;  /* 0x00000000db0472ca */ /* 0x000fe400000e0000 */
[----:B------:R-:W-:Y:S01]  /*99c0*/  R2UR UR5, R218 ;  /* 0x00000000da0572ca */ /* 0x000fe200000e0000 */
[----:B------:R-:W-:Y:S01]  /*99d0*/  USEL UR45, UR7, URZ, UP0 ;  /* 0x000000ff072d7287 */ /* 0x000fe20008000000 */
[----:B------:R-:W-:Y:S02]  /*99e0*/  R2UR UR36, R227 ;  /* 0x00000000e32472ca */ /* 0x000fe400000e0000 */
[----:B------:R-:W-:Y:S02]  /*99f0*/  ISETP.NE.AND P0, PT, R221, 0x2, PT ;  /* 0x00000002dd00780c */ /* 0x000fe40003f05270 */
[----:B------:R-:W-:Y:S02]  /*9a00*/  ISETP.NE.AND P1, PT, R104, 0x4, PT ;  /* 0x000000046800780c */ /* 0x000fe40003f25270 */
[----:B-1----:R-:W-:Y:S01]  /*9a10*/  SEL R0, RZ, 0x1, P0 ;  /* 0x00000001ff007807 */ /* 0x002fe20000000000 */
[----:B------:R-:W-:Y:S01]  /*9a20*/  UISETP.NE.AND UP1, UPT, UR6, URZ, UPT ;  /* 0x000000ff0600728c */ /* 0x000fe2000bf25270 */
[----:B------:R-:W-:Y:S01]  /*9a30*/  SEL R3, RZ, 0x1, P1 ;  /* 0x00000001ff037807 */ /* 0x000fe20000800000 */
[----:B------:R-:W-:Y:S01]  /*9a40*/  UIADD3 UR47, UPT, UPT, UR38, UR4, URZ ;  /* 0x00000004262f7290 */ /* 0x000fe2000fffe0ff */
[----:B------:R-:W-:Y:S01]  /*9a50*/  LOP3.LUT R223, R223, R0, RZ, 0x3c, !PT ;  /* 0x00000000dfdf7212 */ /* 0x000fe200078e3cff */
[----:B------:R-:W-:Y:S01]  /*9a60*/  USEL UR4, URZ, 0x1, UP0 ;  /* 0x00000001ff047887 */ /* 0x000fe20008000000 */
[----:B------:R-:W-:Y:S01]  /*9a70*/  LOP3.LUT R224, R224, R3, RZ, 0x3c, !PT ;  /* 0x00000003e0e07212 */ /* 0x000fe200078e3cff */
[----:B------:R-:W-:Y:S01]  /*9a80*/  UIADD3 UR56, UPT, UPT, UR37, UR5, URZ ;  /* 0x0000000525387290 */ /* 0x000fe2000fffe0ff */
[----:B------:R-:W-:Y:S02]  /*9a90*/  SEL R221, R221, RZ, P0 ;  /* 0x000000ffdddd7207 */ /* 0x000fe40000000000 */
[----:B------:R-:W-:Y:S02]  /*9aa0*/  SEL R104, R104, RZ, P1 ;  /* 0x000000ff68687207 */ /* 0x000fe40000800000 */
[----:B------:R-:W-:Y:S01]  /*9ab0*/  LOP3.LUT R225, R225, UR4, RZ, 0x3c, !PT ;  /* 0x00000004e1e17c12 */ /* 0x000fe2000f8e3cff */
[----:B------:R-:W-:Y:S06]  /*9ac0*/  BRA.U UP1, `(.L_x_135) ;  /* 0xffffffc101e07547 */ /* 0x000fec000b83ffff */
[----:B------:R-:W-:-:S13]  /*9ad0*/  R2UR UR4, R220 ;  /* 0x00000000dc0472ca */ /* 0x000fda00000e0000 */
[----:B------:R-:W-:-:S09]  /*9ae0*/  UISETP.NE.AND UP0, UPT, UR4, URZ, UPT ;  /* 0x000000ff0400728c */ /* 0x000fd2000bf05270 */
[----:B------:R-:W-:Y:S05]  /*9af0*/  BRA.U !UP0, `(.L_x_136) ;  /* 0x0000000108487547 */ /* 0x000fea000b800000 */
[----:B------:R-:W1:Y:S02]  /*9b00*/  LDCU.64 UR4, c[0x0][0x890] ;  /* 0x00011200ff0477ac */ /* 0x000e640008000a00 */
[----:B-1----:R-:W-:-:S04]  /*9b10*/  UISETP.NE.U32.AND UP0, UPT, UR4, URZ, UPT ;  /* 0x000000ff0400728c */ /* 0x002fc8000bf05070 */
[----:B------:R-:W-:-:S09]  /*9b20*/  UISETP.NE.AND.EX UP0, UPT, UR5, URZ, UPT, UP0 ;  /* 0x000000ff0500728c */ /* 0x000fd2000bf05300 */
[----:B------:R-:W-:Y:S05]  /*9b30*/  BRA.U UP0, `(.L_x_137) ;  /* 0x00000001000c7547 */ /* 0x000fea000b800000 */
[----:B------:R-:W-:-:S13]  /*9b40*/  FSETP.NEU.AND P0, PT, R107, RZ, PT ;  /* 0x000000ff6b00720b */ /* 0x000fda0003f0d000 */
[----:B------:R-:W-:Y:S05]  /*9b50*/  @!P0 EXIT ;  /* 0x000000000000894d */ /* 0x000fea0003800000 */
[----:B------:R-:W-:Y:S05]  /*9b60*/  BRA `(.L_x_136) ;  /* 0x00000000002c7947 */ /* 0x000fea0003800000 */
.L_x_137:
[----:B------:R-:W-:Y:S01]  /*9b70*/  LOP3.LUT P0, RZ, R206, 0xff, RZ, 0xc0, !PT ;  /* 0x000000ffceff7812 */ /* 0x000fe2000780c0ff */
[----:B------:R-:W-:-:S12]  /*9b80*/  BSSY.RECONVERGENT B0, `(.L_x_136) ;  /* 0x0000009000007945 */ /* 0x000fd80003800200 */
[----:B------:R-:W-:Y:S05]  /*9b90*/  @P0 BRA `(.L_x_138) ;  /* 0x0000000000140947 */ /* 0x000fea0003800000 */
[----:B------:R-:W1:Y:S02]  /*9ba0*/  LDCU.64 UR4, c[0x0][0x888] ;  /* 0x00011100ff0477ac */ /* 0x000e640008000a00 */
[----:B-1----:R-:W-:-:S04]  /*9bb0*/  ISETP.NE.U32.AND P0, PT, RZ, UR4, PT ;  /* 0x00000004ff007c0c */ /* 0x002fc8000bf05070 */
[----:B------:R-:W-:-:S13]  /*9bc0*/  ISETP.NE.AND.EX P0, PT, RZ, UR5, PT, P0 ;  /* 0x00000005ff007c0c */ /* 0x000fda000bf05300 */
[----:B------:R-:W-:Y:S05]  /*9bd0*/  @!P0 EXIT ;  /* 0x000000000000894d */ /* 0x000fea0003800000 */
[----:B------:R-:W-:Y:S05]  /*9be0*/  BRA `(.L_x_139) ;  /* 0x0000000000087947 */ /* 0x000fea0003800000 */
.L_x_138:
[----:B------:R-:W-:-:S13]  /*9bf0*/  FSETP.NEU.AND P0, PT, R107, RZ, PT ;  /* 0x000000ff6b00720b */ /* 0x000fda0003f0d000 */
[----:B------:R-:W-:Y:S05]  /*9c00*/  @!P0 EXIT ;  /* 0x000000000000894d */ /* 0x000fea0003800000 */
.L_x_139:
[----:B------:R-:W-:Y:S05]  /*9c10*/  BSYNC.RECONVERGENT B0 ;  /* 0x0000000000007941 */ /* 0x000fea0003800200 */
.L_x_136:
[----:B------:R-:W-:-:S04]  /*9c20*/  DEPBAR.LE SB0, 0x0 ;  /* 0x000080000000791a */ /* 0x000fc80000000000 */
[----:B------:R-:W-:Y:S05]  /*9c30*/  EXIT ;  /* 0x000000000000794d */ /* 0x000fea0003800000 */
.L_x_25:
[----:B-1----:R1:W2:Y:S02]  /*9c40*/  SYNCS.PHASECHK.TRANS64.TRYWAIT P0, [R0+URZ+0x220], R3 ;  /* 0x00022003000075a7 */ /* 0x0022a400080011ff */
[----:B--2---:R-:W-:Y:S05]  /*9c50*/  @!P0 NANOSLEEP.SYNCS 0x989680 ;  /* 0x009896800000895d */ /* 0x004fea0003900000 */
[----:B------:R-:W2:Y:S02]  /*9c60*/  @!P0 SYNCS.PHASECHK.TRANS64 P0, [R0+URZ+0x220], R3 ;  /* 0x00022003000085a7 */ /* 0x000ea400080010ff */
[----:B--2---:R-:W-:Y:S05]  /*9c70*/  @!P0 BRA `(.L_x_25) ;  /* 0xfffffffc00f08947 */ /* 0x004fea000383ffff */
[----:B------:R-:W-:Y:S05]  /*9c80*/  BRA `(.L_x_140) ;  /* 0xffffff7c00b47947 */ /* 0x000fea000383ffff */
.L_x_28:
[----:B-1----:R-:W-:Y:S07]  /*9c90*/  MOV R0, UR33 ;  /* 0x0000002100007c02 */ /* 0x002fee0008000f00 */
.L_x_141:
[----:B-1----:R1:W2:Y:S02]  /*9ca0*/  SYNCS.PHASECHK.TRANS64.TRYWAIT P0, [R0+URZ+0xc0], R3 ;  /* 0x0000c003000075a7 */ /* 0x0022a400080011ff */
[----:B--2---:R-:W-:Y:S05]  /*9cb0*/  @!P0 NANOSLEEP.SYNCS 0x989680 ;  /* 0x009896800000895d */ /* 0x004fea0003900000 */
[----:B------:R-:W2:Y:S02]  /*9cc0*/  @!P0 SYNCS.PHASECHK.TRANS64 P0, [R0+URZ+0xc0], R3 ;  /* 0x0000c003000085a7 */ /* 0x000ea400080010ff */
[----:B--2---:R-:W-:Y:S05]  /*9cd0*/  @!P0 BRA `(.L_x_141) ;  /* 0xfffffffc00f08947 */ /* 0x004fea000383ffff */
[----:B------:R-:W-:Y:S05]  /*9ce0*/  BRA `(.L_x_27) ;  /* 0xffffff7c00f47947 */ /* 0x000fea000383ffff */
.L_x_35:
[----:B-1----:R-:W-:Y:S07]  /*9cf0*/  MOV R0, UR9 ;  /* 0x0000000900007c02 */ /* 0x002fee0008000f00 */
.L_x_142:
[----:B-1----:R1:W2:Y:S02]  /*9d00*/  SYNCS.PHASECHK.TRANS64.TRYWAIT P0, [R0+URZ+0xc0], R3 ;  /* 0x0000c003000075a7 */ /* 0x0022a400080011ff */
[----:B--2---:R-:W-:Y:S05]  /*9d10*/  @!P0 NANOSLEEP.SYNCS 0x989680 ;  /* 0x009896800000895d */ /* 0x004fea0003900000 */
[----:B------:R-:W2:Y:S02]  /*9d20*/  @!P0 SYNCS.PHASECHK.TRANS64 P0, [R0+URZ+0xc0], R3 ;  /* 0x0000c003000085a7 */ /* 0x000ea400080010ff */
[----:B--2---:R-:W-:Y:S05]  /*9d30*/  @!P0 BRA `(.L_x_142) ;  /* 0xfffffffc00f08947 */ /* 0x004fea000383ffff */
[----:B------:R-:W-:Y:S05]  /*9d40*/  BRA `(.L_x_34) ;  /* 0xffffff8000b47947 */ /* 0x000fea000383ffff */
.L_x_40:
[----:B-1----:R1:W2:Y:S02]  /*9d50*/  SYNCS.PHASECHK.TRANS64.TRYWAIT P0, [R3+URZ+0x1b0], R0 ;  /* 0x0001b000030075a7 */ /* 0x0022a400080011ff */
[----:B--2---:R-:W-:Y:S05]  /*9d60*/  @!P0 NANOSLEEP.SYNCS 0x989680 ;  /* 0x009896800000895d */ /* 0x004fea0003900000 */
[----:B------:R-:W2:Y:S02]  /*9d70*/  @!P0 SYNCS.PHASECHK.TRANS64 P0, [R3+URZ+0x1b0], R0 ;  /* 0x0001b000030085a7 */ /* 0x000ea400080010ff */
[----:B--2---:R-:W-:Y:S05]  /*9d80*/  @!P0 BRA `(.L_x_40) ;  /* 0xfffffffc00f08947 */ /* 0x004fea000383ffff */
[----:B------:R-:W-:Y:S05]  /*9d90*/  BRA `(.L_x_143) ;  /* 0xffffff8400547947 */ /* 0x000fea000383ffff */
.L_x_44:
[----:B-1----:R-:W-:-:S07]  /*9da0*/  MOV R0, UR4 ;  /* 0x0000000400007c02 */ /* 0x002fce0008000f00 */
.L_x_144:
[----:B-1----:R1:W2:Y:S02]  /*9db0*/  SYNCS.PHASECHK.TRANS64.TRYWAIT P0, [R0+URZ], R3 ;  /* 0x00000003000075a7 */ /* 0x0022a400080011ff */
[----:B--2---:R-:W-:Y:S05]  /*9dc0*/  @!P0 NANOSLEEP.SYNCS 0x989680 ;  /* 0x009896800000895d */ /* 0x004fea0003900000 */
[----:B------:R-:W2:Y:S02]  /*9dd0*/  @!P0 SYNCS.PHASECHK.TRANS64 P0, [R0+URZ], R3 ;  /* 0x00000003000085a7 */ /* 0x000ea400080010ff */
[----:B--2---:R-:W-:Y:S05]  /*9de0*/  @!P0 BRA `(.L_x_144) ;  /* 0xfffffffc00f08947 */ /* 0x004fea000383ffff */
[----:B------:R-:W-:Y:S05]  /*9df0*/  BRA `(.L_x_145) ;  /* 0xffffff8c00007947 */ /* 0x000fea000383ffff */
.L_x_45:
[----:B------:R-:W-:-:S07]  /*9e00*/  MOV R0, UR5 ;  /* 0x0000000500007c02 */ /* 0x000fce0008000f00 */
.L_x_146:
[----:B-1----:R1:W2:Y:S02]  /*9e10*/  SYNCS.PHASECHK.TRANS64.TRYWAIT P0, [R0+URZ], R3 ;  /* 0x00000003000075a7 */ /* 0x0022a400080011ff */
[----:B--2---:R-:W-:Y:S05]  /*9e20*/  @!P0 NANOSLEEP.SYNCS 0x989680 ;  /* 0x009896800000895d */ /* 0x004fea0003900000 */
[----:B------:R-:W2:Y:S02]  /*9e30*/  @!P0 SYNCS.PHASECHK.TRANS64 P0, [R0+URZ], R3 ;  /* 0x00000003000085a7 */ /* 0x000ea400080010ff */
[----:B--2---:R-:W-:Y:S05]  /*9e40*/  @!P0 BRA `(.L_x_146) ;  /* 0xfffffffc00f08947 */ /* 0x004fea000383ffff */
[----:B------:R-:W-:Y:S05]  /*9e50*/  BRA `(.L_x_147) ;  /* 0xffffff8c000c7947 */ /* 0x000fea000383ffff */
.L_x_46:
[----:B------:R-:W-:-:S07]  /*9e60*/  MOV R0, UR5 ;  /* 0x0000000500007c02 */ /* 0x000fce0008000f00 */
.L_x_148:
[----:B-1----:R1:W2:Y:S02]  /*9e70*/  SYNCS.PHASECHK.TRANS64.TRYWAIT P0, [R0+URZ], R3 ;  /* 0x00000003000075a7 */ /* 0x0022a400080011ff */
[----:B--2---:R-:W-:Y:S05]  /*9e80*/  @!P0 NANOSLEEP.SYNCS 0x989680 ;  /* 0x009896800000895d */ /* 0x004fea0003900000 */
[----:B------:R-:W2:Y:S02]  /*9e90*/  @!P0 SYNCS.PHASECHK.TRANS64 P0, [R0+URZ], R3 ;  /* 0x00000003000085a7 */ /* 0x000ea400080010ff */
[----:B--2---:R-:W-:Y:S05]  /*9ea0*/  @!P0 BRA `(.L_x_148) ;  /* 0xfffffffc00f08947 */ /* 0x004fea000383ffff */
[----:B------:R-:W-:Y:S05]  /*9eb0*/  BRA `(.L_x_149) ;  /* 0xffffff8c00187947 */ /* 0x000fea000383ffff */
.L_x_47:
[----:B------:R-:W-:-:S07]  /*9ec0*/  MOV R0, UR5 ;  /* 0x0000000500007c02 */ /* 0x000fce0008000f00 */
.L_x_150:
[----:B-1----:R1:W2:Y:S02]  /*9ed0*/  SYNCS.PHASECHK.TRANS64.TRYWAIT P0, [R0+URZ], R3 ;  /* 0x00000003000075a7 */ /* 0x0022a400080011ff */
[----:B--2---:R-:W-:Y:S05]  /*9ee0*/  @!P0 NANOSLEEP.SYNCS 0x989680 ;  /* 0x009896800000895d */ /* 0x004fea0003900000 */
[----:B------:R-:W2:Y:S02]  /*9ef0*/  @!P0 SYNCS.PHASECHK.TRANS64 P0, [R0+URZ], R3 ;  /* 0x00000003000085a7 */ /* 0x000ea400080010ff */
[----:B--2---:R-:W-:Y:S05]  /*9f00*/  @!P0 BRA `(.L_x_150) ;  /* 0xfffffffc00f08947 */ /* 0x004fea000383ffff */
[----:B------:R-:W-:Y:S05]  /*9f10*/  BRA `(.L_x_151) ;  /* 0xffffff8c00247947 */ /* 0x000fea000383ffff */
.L_x_48:
[----:B------:R-:W-:-:S07]  /*9f20*/  MOV R0, UR5 ;  /* 0x0000000500007c02 */ /* 0x000fce0008000f00 */
.L_x_152:
[----:B-1----:R1:W2:Y:S02]  /*9f30*/  SYNCS.PHASECHK.TRANS64.TRYWAIT P0, [R0+URZ], R3 ;  /* 0x00000003000075a7 */ /* 0x0022a400080011ff */
[----:B--2---:R-:W-:Y:S05]  /*9f40*/  @!P0 NANOSLEEP.SYNCS 0x989680 ;  /* 0x009896800000895d */ /* 0x004fea0003900000 */
[----:B------:R-:W2:Y:S02]  /*9f50*/  @!P0 SYNCS.PHASECHK.TRANS64 P0, [R0+URZ], R3 ;  /* 0x00000003000085a7 */ /* 0x000ea400080010ff */
[----:B--2---:R-:W-:Y:S05]  /*9f60*/  @!P0 BRA `(.L_x_152) ;  /* 0xfffffffc00f08947 */ /* 0x004fea000383ffff */
[----:B------:R-:W-:Y:S05]  /*9f70*/  BRA `(.L_x_153) ;  /* 0xffffff8c00307947 */ /* 0x000fea000383ffff */
.L_x_49:
[----:B------:R-:W-:-:S07]  /*9f80*/  MOV R0, UR5 ;  /* 0x0000000500007c02 */ /* 0x000fce0008000f00 */
.L_x_154:
[----:B-1----:R1:W2:Y:S02]  /*9f90*/  SYNCS.PHASECHK.TRANS64.TRYWAIT P0, [R0+URZ], R3 ;  /* 0x00000003000075a7 */ /* 0x0022a400080011ff */
[----:B--2---:R-:W-:Y:S05]  /*9fa0*/  @!P0 NANOSLEEP.SYNCS 0x989680 ;  /* 0x009896800000895d */ /* 0x004fea0003900000 */
[----:B------:R-:W2:Y:S02]  /*9fb0*/  @!P0 SYNCS.PHASECHK.TRANS64 P0, [R0+URZ], R3 ;  /* 0x00000003000085a7 */ /* 0x000ea400080010ff */
[----:B--2---:R-:W-:Y:S05]  /*9fc0*/  @!P0 BRA `(.L_x_154) ;  /* 0xfffffffc00f08947 */ /* 0x004fea000383ffff */
[----:B------:R-:W-:Y:S05]  /*9fd0*/  BRA `(.L_x_155) ;  /* 0xffffff8c003c7947 */ /* 0x000fea000383ffff */
.L_x_50:
[----:B------:R-:W-:-:S07]  /*9fe0*/  MOV R0, UR5 ;  /* 0x0000000500007c02 */ /* 0x000fce0008000f00 */
.L_x_156:
[----:B-1----:R1:W2:Y:S02]  /*9ff0*/  SYNCS.PHASECHK.TRANS64.TRYWAIT P0, [R0+URZ], R3 ;  /* 0x00000003000075a7 */ /* 0x0022a400080011ff */
[----:B--2---:R-:W-:Y:S05]  /*a000*/  @!P0 NANOSLEEP.SYNCS 0x989680 ;  /* 0x009896800000895d */ /* 0x004fea0003900000 */
[----:B------:R-:W2:Y:S02]  /*a010*/  @!P0 SYNCS.PHASECHK.TRANS64 P0, [R0+URZ], R3 ;  /* 0x00000003000085a7 */ /* 0x000ea400080010ff */
[----:B--2---:R-:W-:Y:S05]  /*a020*/  @!P0 BRA `(.L_x_156) ;  /* 0xfffffffc00f08947 */ /* 0x004fea000383ffff */
[----:B------:R-:W-:Y:S05]  /*a030*/  BRA `(.L_x_157) ;  /* 0xffffff8c00487947 */ /* 0x000fea000383ffff */
.L_x_51:
[----:B------:R-:W-:-:S07]  /*a040*/  MOV R0, UR5 ;  /* 0x0000000500007c02 */ /* 0x000fce0008000f00 */
.L_x_158:
[----:B-1----:R1:W2:Y:S02]  /*a050*/  SYNCS.PHASECHK.TRANS64.TRYWAIT P0, [R0+URZ], R3 ;  /* 0x00000003000075a7 */ /* 0x0022a400080011ff */
[----:B--2---:R-:W-:Y:S05]  /*a060*/  @!P0 NANOSLEEP.SYNCS 0x989680 ;  /* 0x009896800000895d */ /* 0x004fea0003900000 */
[----:B------:R-:W2:Y:S02]  /*a070*/  @!P0 SYNCS.PHASECHK.TRANS64 P0, [R0+URZ], R3 ;  /* 0x00000003000085a7 */ /* 0x000ea400080010ff */
[----:B--2---:R-:W-:Y:S05]  /*a080*/  @!P0 BRA `(.L_x_158) ;  /* 0xfffffffc00f08947 */ /* 0x004fea000383ffff */
[----:B------:R-:W-:Y:S05]  /*a090*/  BRA `(.L_x_159) ;  /* 0xffffff8c00547947 */ /* 0x000fea000383ffff */
.L_x_52:
[----:B------:R-:W-:-:S07]  /*a0a0*/  MOV R0, UR5 ;  /* 0x0000000500007c02 */ /* 0x000fce0008000f00 */
.L_x_160:
[----:B-1----:R1:W2:Y:S02]  /*a0b0*/  SYNCS.PHASECHK.TRANS64.TRYWAIT P0, [R0+URZ], R3 ;  /* 0x00000003000075a7 */ /* 0x0022a400080011ff */
[----:B--2---:R-:W-:Y:S05]  /*a0c0*/  @!P0 NANOSLEEP.SYNCS 0x989680 ;  /* 0x009896800000895d */ /* 0x004fea0003900000 */
[----:B------:R-:W2:Y:S02]  /*a0d0*/  @!P0 SYNCS.PHASECHK.TRANS64 P0, [R0+URZ], R3 ;  /* 0x00000003000085a7 */ /* 0x000ea400080010ff */
[----:B--2---:R-:W-:Y:S05]  /*a0e0*/  @!P0 BRA `(.L_x_160) ;  /* 0xfffffffc00f08947 */ /* 0x004fea000383ffff */
[----:B------:R-:W-:Y:S05]  /*a0f0*/  BRA `(.L_x_161) ;  /* 0xffffff8c00607947 */ /* 0x000fea000383ffff */
.L_x_53:
[----:B------:R-:W-:-:S07]  /*a100*/  MOV R0, UR5 ;  /* 0x0000000500007c02 */ /* 0x000fce0008000f00 */
.L_x_162:
[----:B-1----:R1:W2:Y:S02]  /*a110*/  SYNCS.PHASECHK.TRANS64.TRYWAIT P0, [R0+URZ], R3 ;  /* 0x00000003000075a7 */ /* 0x0022a400080011ff */
[----:B--2---:R-:W-:Y:S05]  /*a120*/  @!P0 NANOSLEEP.SYNCS 0x989680 ;  /* 0x009896800000895d */ /* 0x004fea0003900000 */
[----:B------:R-:W2:Y:S02]  /*a130*/  @!P0 SYNCS.PHASECHK.TRANS64 P0, [R0+URZ], R3 ;  /* 0x00000003000085a7 */ /* 0x000ea400080010ff */
[----:B--2---:R-:W-:Y:S05]  /*a140*/  @!P0 BRA `(.L_x_162) ;  /* 0xfffffffc00f08947 */ /* 0x004fea000383ffff */
[----:B------:R-:W-:Y:S05]  /*a150*/  BRA `(.L_x_163) ;  /* 0xffffff8c006c7947 */ /* 0x000fea000383ffff */
.L_x_54:
[----:B------:R-:W-:-:S07]  /*a160*/  MOV R0, UR5 ;  /* 0x0000000500007c02 */ /* 0x000fce0008000f00 */
.L_x_164:
[----:B-1----:R1:W2:Y:S02]  /*a170*/  SYNCS.PHASECHK.TRANS64.TRYWAIT P0, [R0+URZ], R3 ;  /* 0x00000003000075a7 */ /* 0x0022a400080011ff */
[----:B--2---:R-:W-:Y:S05]  /*a180*/  @!P0 NANOSLEEP.SYNCS 0x989680 ;  /* 0x009896800000895d */ /* 0x004fea0003900000 */
[----:B------:R-:W2:Y:S02]  /*a190*/  @!P0 SYNCS.PHASECHK.TRANS64 P0, [R0+URZ], R3 ;  /* 0x00000003000085a7 */ /* 0x000ea400080010ff */
[----:B--2---:R-:W-:Y:S05]  /*a1a0*/  @!P0 BRA `(.L_x_164) ;  /* 0xfffffffc00f08947 */ /* 0x004fea000383ffff */
[----:B------:R-:W-:Y:S05]  /*a1b0*/  BRA `(.L_x_165) ;  /* 0xffffff8c00787947 */ /* 0x000fea000383ffff */
.L_x_55:
[----:B------:R-:W-:-:S07]  /*a1c0*/  MOV R0, UR5 ;  /* 0x0000000500007c02 */ /* 0x000fce0008000f00 */
.L_x_166:
[----:B-1----:R1:W2:Y:S02]  /*a1d0*/  SYNCS.PHASECHK.TRANS64.TRYWAIT P0, [R0+URZ], R3 ;  /* 0x00000003000075a7 */ /* 0x0022a400080011ff */
[----:B--2---:R-:W-:Y:S05]  /*a1e0*/  @!P0 NANOSLEEP.SYNCS 0x989680 ;  /* 0x009896800000895d */ /* 0x004fea0003900000 */
[----:B------:R-:W2:Y:S02]  /*a1f0*/  @!P0 SYNCS.PHASECHK.TRANS64 P0, [R0+URZ], R3 ;  /* 0x00000003000085a7 */ /* 0x000ea400080010ff */
[----:B--2---:R-:W-:Y:S05]  /*a200*/  @!P0 BRA `(.L_x_166) ;  /* 0xfffffffc00f08947 */ /* 0x004fea000383ffff */
[----:B------:R-:W-:Y:S05]  /*a210*/  BRA `(.L_x_167) ;  /* 0xffffff8c00847947 */ /* 0x000fea000383ffff */
.L_x_56:
[----:B------:R-:W-:-:S07]  /*a220*/  MOV R0, UR5 ;  /* 0x0000000500007c02 */ /* 0x000fce0008000f00 */
.L_x_168:
[----:B-1----:R1:W2:Y:S02]  /*a230*/  SYNCS.PHASECHK.TRANS64.TRYWAIT P0, [R0+URZ], R3 ;  /* 0x00000003000075a7 */ /* 0x0022a400080011ff */
[----:B--2---:R-:W-:Y:S05]  /*a240*/  @!P0 NANOSLEEP.SYNCS 0x989680 ;  /* 0x009896800000895d */ /* 0x004fea0003900000 */
[----:B------:R-:W2:Y:S02]  /*a250*/  @!P0 SYNCS.PHASECHK.TRANS64 P0, [R0+URZ], R3 ;  /* 0x00000003000085a7 */ /* 0x000ea400080010ff */
[----:B--2---:R-:W-:Y:S05]  /*a260*/  @!P0 BRA `(.L_x_168) ;  /* 0xfffffffc00f08947 */ /* 0x004fea000383ffff */
[----:B------:R-:W-:Y:S05]  /*a270*/  BRA `(.L_x_169) ;  /* 0xffffff8c00907947 */ /* 0x000fea000383ffff */
.L_x_57:
[----:B------:R-:W-:-:S07]  /*a280*/  MOV R0, UR5 ;  /* 0x0000000500007c02 */ /* 0x000fce0008000f00 */
.L_x_170:
[----:B-1----:R1:W2:Y:S02]  /*a290*/  SYNCS.PHASECHK.TRANS64.TRYWAIT P0, [R0+URZ], R3 ;  /* 0x00000003000075a7 */ /* 0x0022a400080011ff */
[----:B--2---:R-:W-:Y:S05]  /*a2a0*/  @!P0 NANOSLEEP.SYNCS 0x989680 ;  /* 0x009896800000895d */ /* 0x004fea0003900000 */
[----:B------:R-:W2:Y:S02]  /*a2b0*/  @!P0 SYNCS.PHASECHK.TRANS64 P0, [R0+URZ], R3 ;  /* 0x00000003000085a7 */ /* 0x000ea400080010ff */
[----:B--2---:R-:W-:Y:S05]  /*a2c0*/  @!P0 BRA `(.L_x_170) ;  /* 0xfffffffc00f08947 */ /* 0x004fea000383ffff */
[----:B------:R-:W-:Y:S05]  /*a2d0*/  BRA `(.L_x_171) ;  /* 0xffffff8c009c7947 */ /* 0x000fea000383ffff */
.L_x_58:
[----:B------:R-:W-:-:S07]  /*a2e0*/  MOV R0, UR5 ;  /* 0x0000000500007c02 */ /* 0x000fce0008000f00 */
.L_x_172:
[----:B-1----:R1:W2:Y:S02]  /*a2f0*/  SYNCS.PHASECHK.TRANS64.TRYWAIT P0, [R0+URZ], R3 ;  /* 0x00000003000075a7 */ /* 0x0022a400080011ff */
[----:B--2---:R-:W-:Y:S05]  /*a300*/  @!P0 NANOSLEEP.SYNCS 0x989680 ;  /* 0x009896800000895d */ /* 0x004fea0003900000 */
[----:B------:R-:W2:Y:S02]  /*a310*/  @!P0 SYNCS.PHASECHK.TRANS64 P0, [R0+URZ], R3 ;  /* 0x00000003000085a7 */ /* 0x000ea400080010ff */
[----:B--2---:R-:W-:Y:S05]  /*a320*/  @!P0 BRA `(.L_x_172) ;  /* 0xfffffffc00f08947 */ /* 0x004fea000383ffff */
[----:B------:R-:W-:Y:S05]  /*a330*/  BRA `(.L_x_173) ;  /* 0xffffff8c00a87947 */ /* 0x000fea000383ffff */
.L_x_59:
[----:B------:R-:W-:-:S07]  /*a340*/  MOV R0, UR5 ;  /* 0x0000000500007c02 */ /* 0x000fce0008000f00 */
.L_x_174:
[----:B-1----:R1:W2:Y:S02]  /*a350*/  SYNCS.PHASECHK.TRANS64.TRYWAIT P0, [R0+URZ], R3 ;  /* 0x00000003000075a7 */ /* 0x0022a400080011ff */
[----:B--2---:R-:W-:Y:S05]  /*a360*/  @!P0 NANOSLEEP.SYNCS 0x989680 ;  /* 0x009896800000895d */ /* 0x004fea0003900000 */
[----:B------:R-:W2:Y:S02]  /*a370*/  @!P0 SYNCS.PHASECHK.TRANS64 P0, [R0+URZ], R3 ;  /* 0x00000003000085a7 */ /* 0x000ea400080010ff */
[----:B--2---:R-:W-:Y:S05]  /*a380*/  @!P0 BRA `(.L_x_174) ;  /* 0xfffffffc00f08947 */ /* 0x004fea000383ffff */
[----:B------:R-:W-:Y:S05]  /*a390*/  BRA `(.L_x_175) ;  /* 0xffffff8c00b47947 */ /* 0x000fea000383ffff */
.L_x_60:
[----:B------:R-:W-:-:S07]  /*a3a0*/  MOV R0, UR5 ;  /* 0x0000000500007c02 */ /* 0x000fce0008000f00 */
.L_x_176:
[----:B-1----:R1:W2:Y:S02]  /*a3b0*/  SYNCS.PHASECHK.TRANS64.TRYWAIT P0, [R0+URZ], R3 ;  /* 0x00000003000075a7 */ /* 0x0022a400080011ff */
[----:B--2---:R-:W-:Y:S05]  /*a3c0*/  @!P0 NANOSLEEP.SYNCS 0x989680 ;  /* 0x009896800000895d */ /* 0x004fea0003900000 */
[----:B------:R-:W2:Y:S02]  /*a3d0*/  @!P0 SYNCS.PHASECHK.TRANS64 P0, [R0+URZ], R3 ;  /* 0x00000003000085a7 */ /* 0x000ea400080010ff */
[----:B--2---:R-:W-:Y:S05]  /*a3e0*/  @!P0 BRA `(.L_x_176) ;  /* 0xfffffffc00f08947 */ /* 0x004fea000383ffff */
[----:B------:R-:W-:Y:S05]  /*a3f0*/  BRA `(.L_x_177) ;  /* 0xffffff8c00c07947 */ /* 0x000fea000383ffff */
.L_x_61:
[----:B------:R-:W-:-:S07]  /*a400*/  MOV R0, UR5 ;  /* 0x0000000500007c02 */ /* 0x000fce0008000f00 */
.L_x_178:
[----:B-1----:R1:W2:Y:S02]  /*a410*/  SYNCS.PHASECHK.TRANS64.TRYWAIT P0, [R0+URZ], R3 ;  /* 0x00000003000075a7 */ /* 0x0022a400080011ff */
[----:B--2---:R-:W-:Y:S05]  /*a420*/  @!P0 NANOSLEEP.SYNCS 0x989680 ;  /* 0x009896800000895d */ /* 0x004fea0003900000 */
[----:B------:R-:W2:Y:S02]  /*a430*/  @!P0 SYNCS.PHASECHK.TRANS64 P0, [R0+URZ], R3 ;  /* 0x00000003000085a7 */ /* 0x000ea400080010ff */
[----:B--2---:R-:W-:Y:S05]  /*a440*/  @!P0 BRA `(.L_x_178) ;  /* 0xfffffffc00f08947 */ /* 0x004fea000383ffff */
[----:B------:R-:W-:Y:S05]  /*a450*/  BRA `(.L_x_179) ;  /* 0xffffff8c00cc7947 */ /* 0x000fea000383ffff */
.L_x_62:
[----:B------:R-:W-:-:S07]  /*a460*/  MOV R0, UR5 ;  /* 0x0000000500007c02 */ /* 0x000fce0008000f00 */
.L_x_180:
[----:B-1----:R1:W2:Y:S02]  /*a470*/  SYNCS.PHASECHK.TRANS64.TRYWAIT P0, [R0+URZ], R3 ;  /* 0x00000003000075a7 */ /* 0x0022a400080011ff */
[----:B--2---:R-:W-:Y:S05]  /*a480*/  @!P0 NANOSLEEP.SYNCS 0x989680 ;  /* 0x009896800000895d */ /* 0x004fea0003900000 */
[----:B------:R-:W2:Y:S02]  /*a490*/  @!P0 SYNCS.PHASECHK.TRANS64 P0, [R0+URZ], R3 ;  /* 0x00000003000085a7 */ /* 0x000ea400080010ff */
[----:B--2---:R-:W-:Y:S05]  /*a4a0*/  @!P0 BRA `(.L_x_180) ;  /* 0xfffffffc00f08947 */ /* 0x004fea000383ffff */
[----:B------:R-:W-:Y:S05]  /*a4b0*/  BRA `(.L_x_181) ;  /* 0xffffff8c00d87947 */ /* 0x000fea000383ffff */
.L_x_63:
[----:B------:R-:W-:-:S07]  /*a4c0*/  MOV R0, UR5 ;  /* 0x0000000500007c02 */ /* 0x000fce0008000f00 */
.L_x_182:
[----:B-1----:R1:W2:Y:S02]  /*a4d0*/  SYNCS.PHASECHK.TRANS64.TRYWAIT P0, [R0+URZ], R3 ;  /* 0x00000003000075a7 */ /* 0x0022a400080011ff */
[----:B--2---:R-:W-:Y:S05]  /*a4e0*/  @!P0 NANOSLEEP.SYNCS 0x989680 ;  /* 0x009896800000895d */ /* 0x004fea0003900000 */
[----:B------:R-:W2:Y:S02]  /*a4f0*/  @!P0 SYNCS.PHASECHK.TRANS64 P0, [R0+URZ], R3 ;  /* 0x00000003000085a7 */ /* 0x000ea400080010ff */
[----:B--2---:R-:W-:Y:S05]  /*a500*/  @!P0 BRA `(.L_x_182) ;  /* 0xfffffffc00f08947 */ /* 0x004fea000383ffff */
[----:B------:R-:W-:Y:S05]  /*a510*/  BRA `(.L_x_183) ;  /* 0xffffff8c00e47947 */ /* 0x000fea000383ffff */
.L_x_64:
[----:B------:R-:W-:-:S07]  /*a520*/  MOV R0, UR5 ;  /* 0x0000000500007c02 */ /* 0x000fce0008000f00 */
.L_x_184:
[----:B-1----:R1:W2:Y:S02]  /*a530*/  SYNCS.PHASECHK.TRANS64.TRYWAIT P0, [R0+URZ], R3 ;  /* 0x00000003000075a7 */ /* 0x0022a400080011ff */
[----:B--2---:R-:W-:Y:S05]  /*a540*/  @!P0 NANOSLEEP.SYNCS 0x989680 ;  /* 0x009896800000895d */ /* 0x004fea0003900000 */
[----:B------:R-:W2:Y:S02]  /*a550*/  @!P0 SYNCS.PHASECHK.TRANS64 P0, [R0+URZ], R3 ;  /* 0x00000003000085a7 */ /* 0x000ea400080010ff */
[----:B--2---:R-:W-:Y:S05]  /*a560*/  @!P0 BRA `(.L_x_184) ;  /* 0xfffffffc00f08947 */ /* 0x004fea000383ffff */
[----:B------:R-:W-:Y:S05]  /*a570*/  BRA `(.L_x_185) ;  /* 0xffffff8c00f07947 */ /* 0x000fea000383ffff */
.L_x_65:
[----:B------:R-:W-:-:S07]  /*a580*/  MOV R0, UR5 ;  /* 0x0000000500007c02 */ /* 0x000fce0008000f00 */
.L_x_186:
[----:B-1----:R1:W2:Y:S02]  /*a590*/  SYNCS.PHASECHK.TRANS64.TRYWAIT P0, [R0+URZ], R3 ;  /* 0x00000003000075a7 */ /* 0x0022a400080011ff */
[----:B--2---:R-:W-:Y:S05]  /*a5a0*/  @!P0 NANOSLEEP.SYNCS 0x989680 ;  /* 0x009896800000895d */ /* 0x004fea0003900000 */
[----:B------:R-:W2:Y:S02]  /*a5b0*/  @!P0 SYNCS.PHASECHK.TRANS64 P0, [R0+URZ], R3 ;  /* 0x00000003000085a7 */ /* 0x000ea400080010ff */
[----:B--2---:R-:W-:Y:S05]  /*a5c0*/  @!P0 BRA `(.L_x_186) ;  /* 0xfffffffc00f08947 */ /* 0x004fea000383ffff */
[----:B------:R-:W-:Y:S05]  /*a5d0*/  BRA `(.L_x_187) ;  /* 0xffffff8c00fc7947 */ /* 0x000fea000383ffff */
.L_x_66:
[----:B------:R-:W-:-:S07]  /*a5e0*/  MOV R0, UR5 ;  /* 0x0000000500007c02 */ /* 0x000fce0008000f00 */
.L_x_188:
[----:B-1----:R1:W2:Y:S02]  /*a5f0*/  SYNCS.PHASECHK.TRANS64.TRYWAIT P0, [R0+URZ], R3 ;  /* 0x00000003000075a7 */ /* 0x0022a400080011ff */
[----:B--2---:R-:W-:Y:S05]  /*a600*/  @!P0 NANOSLEEP.SYNCS 0x989680 ;  /* 0x009896800000895d */ /* 0x004fea0003900000 */
[----:B------:R-:W2:Y:S02]  /*a610*/  @!P0 SYNCS.PHASECHK.TRANS64 P0, [R0+URZ], R3 ;  /* 0x00000003000085a7 */ /* 0x000ea400080010ff */
[----:B--2---:R-:W-:Y:S05]  /*a620*/  @!P0 BRA `(.L_x_188) ;  /* 0xfffffffc00f08947 */ /* 0x004fea000383ffff */
[----:B------:R-:W-:Y:S05]  /*a630*/  BRA `(.L_x_189) ;  /* 0xffffff9000087947 */ /* 0x000fea000383ffff */
.L_x_69:
[----:B-1----:R1:W2:Y:S02]  /*a640*/  SYNCS.PHASECHK.TRANS64.TRYWAIT P0, [R2+URZ+0x210], R5 ;  /* 0x00021005020075a7 */ /* 0x0022a400080011ff */
[----:B--2---:R-:W-:Y:S05]  /*a650*/  @!P0 NANOSLEEP.SYNCS 0x989680 ;  /* 0x009896800000895d */ /* 0x004fea0003900000 */
[----:B------:R-:W2:Y:S02]  /*a660*/  @!P0 SYNCS.PHASECHK.TRANS64 P0, [R2+URZ+0x210], R5 ;  /* 0x00021005020085a7 */ /* 0x000ea400080010ff */
[----:B--2---:R-:W-:Y:S05]  /*a670*/  @!P0 BRA `(.L_x_69) ;  /* 0xfffffffc00f08947 */ /* 0x004fea000383ffff */
[----:B------:R-:W-:Y:S05]  /*a680*/  BRA `(.L_x_190) ;  /* 0xffffff9000647947 */ /* 0x000fea000383ffff */
.L_x_70:
[----:B------:R-:W-:-:S07]  /*a690*/  MOV R2, UR4 ;  /* 0x0000000400027c02 */ /* 0x000fce0008000f00 */
.L_x_191:
[----:B-1----:R1:W2:Y:S02]  /*a6a0*/  SYNCS.PHASECHK.TRANS64.TRYWAIT P0, [R2+URZ+0x1c0], R5 ;  /* 0x0001c005020075a7 */ /* 0x0022a400080011ff */
[----:B--2---:R-:W-:Y:S05]  /*a6b0*/  @!P0 NANOSLEEP.SYNCS 0x989680 ;  /* 0x009896800000895d */ /* 0x004fea0003900000 */
[----:B------:R-:W2:Y:S02]  /*a6c0*/  @!P0 SYNCS.PHASECHK.TRANS64 P0, [R2+URZ+0x1c0], R5 ;  /* 0x0001c005020085a7 */ /* 0x000ea400080010ff */
[----:B--2---:R-:W-:Y:S05]  /*a6d0*/  @!P0 BRA `(.L_x_191) ;  /* 0xfffffffc00f08947 */ /* 0x004fea000383ffff */
[----:B------:R-:W-:Y:S05]  /*a6e0*/  BRA `(.L_x_192) ;  /* 0xffffff9000747947 */ /* 0x000fea000383ffff */
.L_x_71:
[----:B-1----:R1:W2:Y:S02]  /*a6f0*/  SYNCS.PHASECHK.TRANS64.TRYWAIT P1, [R2+URZ+0x1b0], R5 ;  /* 0x0001b005020075a7 */ /* 0x0022a400080211ff */
[----:B--2---:R-:W-:Y:S05]  /*a700*/  @!P1 NANOSLEEP.SYNCS 0x989680 ;  /* 0x009896800000995d */ /* 0x004fea0003900000 */
[----:B------:R-:W2:Y:S02]  /*a710*/  @!P1 SYNCS.PHASECHK.TRANS64 P1, [R2+URZ+0x1b0], R5 ;  /* 0x0001b005020095a7 */ /* 0x000ea400080210ff */
[----:B--2---:R-:W-:Y:S05]  /*a720*/  @!P1 BRA `(.L_x_71) ;  /* 0xfffffffc00f09947 */ /* 0x004fea000383ffff */
[----:B------:R-:W-:Y:S05]  /*a730*/  BRA `(.L_x_193) ;  /* 0xffffff9000a47947 */ /* 0x000fea000383ffff */
.L_x_74:
[----:B------:R-:W-:-:S07]  /*a740*/  MOV R0, UR4 ;  /* 0x0000000400007c02 */ /* 0x000fce0008000f00 */
.L_x_194:
[----:B-1----:R1:W2:Y:S02]  /*a750*/  SYNCS.PHASECHK.TRANS64.TRYWAIT P0, [R0+URZ+0x1c0], R3 ;  /* 0x0001c003000075a7 */ /* 0x0022a400080011ff */
[----:B--2---:R-:W-:Y:S05]  /*a760*/  @!P0 NANOSLEEP.SYNCS 0x989680 ;  /* 0x009896800000895d */ /* 0x004fea0003900000 */
[----:B------:R-:W2:Y:S02]  /*a770*/  @!P0 SYNCS.PHASECHK.TRANS64 P0, [R0+URZ+0x1c0], R3 ;  /* 0x0001c003000085a7 */ /* 0x000ea400080010ff */
[----:B--2---:R-:W-:Y:S05]  /*a780*/  @!P0 BRA `(.L_x_194) ;  /* 0xfffffffc00f08947 */ /* 0x004fea000383ffff */
[----:B------:R-:W-:Y:S05]  /*a790*/  BRA `(.L_x_73) ;  /* 0xffffff9000f87947 */ /* 0x000fea000383ffff */
.L_x_81:
[----:B-1----:R1:W2:Y:S02]  /*a7a0*/  SYNCS.PHASECHK.TRANS64.TRYWAIT P1, [R0+URZ+0x1b0], R5 ;  /* 0x0001b005000075a7 */ /* 0x0022a400080211ff */
[----:B--2---:R-:W-:Y:S05]  /*a7b0*/  @!P1 NANOSLEEP.SYNCS 0x989680 ;  /* 0x009896800000995d */ /* 0x004fea0003900000 */
[----:B------:R-:W2:Y:S02]  /*a7c0*/  @!P1 SYNCS.PHASECHK.TRANS64 P1, [R0+URZ+0x1b0], R5 ;  /* 0x0001b005000095a7 */ /* 0x000ea400080210ff */
[----:B--2---:R-:W-:Y:S05]  /*a7d0*/  @!P1 BRA `(.L_x_81) ;  /* 0xfffffffc00f09947 */ /* 0x004fea000383ffff */
[----:B------:R-:W-:Y:S05]  /*a7e0*/  BRA `(.L_x_195) ;  /* 0xffffff9800547947 */ /* 0x000fea000383ffff */
.L_x_82:
[----:B------:R-:W-:-:S07]  /*a7f0*/  MOV R3, UR19 ;  /* 0x0000001300037c02 */ /* 0x000fce0008000f00 */
.L_x_196:
[----:B-1----:R1:W2:Y:S02]  /*a800*/  SYNCS.PHASECHK.TRANS64.TRYWAIT P0, [R3+URZ+0x1f0], R0 ;  /* 0x0001f000030075a7 */ /* 0x0022a400080011ff */
[----:B--2---:R-:W-:Y:S05]  /*a810*/  @!P0 NANOSLEEP.SYNCS 0x989680 ;  /* 0x009896800000895d */ /* 0x004fea0003900000 */
[----:B------:R-:W2:Y:S02]  /*a820*/  @!P0 SYNCS.PHASECHK.TRANS64 P0, [R3+URZ+0x1f0], R0 ;  /* 0x0001f000030085a7 */ /* 0x000ea400080010ff */
[----:B--2---:R-:W-:Y:S05]  /*a830*/  @!P0 BRA `(.L_x_196) ;  /* 0xfffffffc00f08947 */ /* 0x004fea000383ffff */
[----:B------:R-:W-:Y:S05]  /*a840*/  BRA `(.L_x_197) ;  /* 0xffffff9800887947 */ /* 0x000fea000383ffff */
.L_x_85:
[----:B------:R-:W-:Y:S07]  /*a850*/  MOV R0, UR7 ;  /* 0x0000000700007c02 */ /* 0x000fee0008000f00 */
.L_x_198:
[----:B-1----:R1:W2:Y:S02]  /*a860*/  SYNCS.PHASECHK.TRANS64.TRYWAIT P0, [R0+URZ], R3 ;  /* 0x00000003000075a7 */ /* 0x0022a400080011ff */
[----:B--2---:R-:W-:Y:S05]  /*a870*/  @!P0 NANOSLEEP.SYNCS 0x989680 ;  /* 0x009896800000895d */ /* 0x004fea0003900000 */
[----:B------:R-:W2:Y:S02]  /*a880*/  @!P0 SYNCS.PHASECHK.TRANS64 P0, [R0+URZ], R3 ;  /* 0x00000003000085a7 */ /* 0x000ea400080010ff */
[----:B--2---:R-:W-:Y:S05]  /*a890*/  @!P0 BRA `(.L_x_198) ;  /* 0xfffffffc00f08947 */ /* 0x004fea000383ffff */
[----:B------:R-:W-:Y:S05]  /*a8a0*/  BRA `(.L_x_84) ;  /* 0xffffff9800bc7947 */ /* 0x000fea000383ffff */
.L_x_88:
[----:B------:R-:W-:-:S07]  /*a8b0*/  MOV R0, UR4 ;  /* 0x0000000400007c02 */ /* 0x000fce0008000f00 */
.L_x_199:
[----:B--2---:R2:W4:Y:S02]  /*a8c0*/  SYNCS.PHASECHK.TRANS64.TRYWAIT P0, [R0+URZ], R3 ;  /* 0x00000003000075a7 */ /* 0x00452400080011ff */
[----:B----4-:R-:W-:Y:S05]  /*a8d0*/  @!P0 NANOSLEEP.SYNCS 0x989680 ;  /* 0x009896800000895d */ /* 0x010fea0003900000 */
[----:B------:R-:W4:Y:S02]  /*a8e0*/  @!P0 SYNCS.PHASECHK.TRANS64 P0, [R0+URZ], R3 ;  /* 0x00000003000085a7 */ /* 0x000f2400080010ff */
[----:B----4-:R-:W-:Y:S05]  /*a8f0*/  @!P0 BRA `(.L_x_199) ;  /* 0xfffffffc00f08947 */ /* 0x010fea000383ffff */
[----:B------:R-:W-:Y:S05]  /*a900*/  BRA `(.L_x_200) ;  /* 0xffffff9c005c7947 */ /* 0x000fea000383ffff */
.L_x_89:
[----:B------:R-:W-:-:S07]  /*a910*/  MOV R0, UR5 ;  /* 0x0000000500007c02 */ /* 0x000fce0008000f00 */
.L_x_201:
[----:B-1----:R1:W2:Y:S02]  /*a920*/  SYNCS.PHASECHK.TRANS64.TRYWAIT P0, [R0+URZ], R3 ;  /* 0x00000003000075a7 */ /* 0x0022a400080011ff */
[----:B--2---:R-:W-:Y:S05]  /*a930*/  @!P0 NANOSLEEP.SYNCS 0x989680 ;  /* 0x009896800000895d */ /* 0x004fea0003900000 */
[----:B------:R-:W2:Y:S02]  /*a940*/  @!P0 SYNCS.PHASECHK.TRANS64 P0, [R0+URZ], R3 ;  /* 0x00000003000085a7 */ /* 0x000ea400080010ff */
[----:B--2---:R-:W-:Y:S05]  /*a950*/  @!P0 BRA `(.L_x_201) ;  /* 0xfffffffc00f08947 */ /* 0x004fea000383ffff */
[----:B------:R-:W-:Y:S05]  /*a960*/  BRA `(.L_x_202) ;  /* 0xffffff9c00687947 */ /* 0x000fea000383ffff */
.L_x_90:
[----:B------:R-:W-:-:S07]  /*a970*/  MOV R0, UR5 ;  /* 0x0000000500007c02 */ /* 0x000fce0008000f00 */
.L_x_203:
[----:B-1----:R1:W2:Y:S02]  /*a980*/  SYNCS.PHASECHK.TRANS64.TRYWAIT P0, [R0+URZ], R3 ;  /* 0x00000003000075a7 */ /* 0x0022a400080011ff */
[----:B--2---:R-:W-:Y:S05]  /*a990*/  @!P0 NANOSLEEP.SYNCS 0x989680 ;  /* 0x009896800000895d */ /* 0x004fea0003900000 */
[----:B------:R-:W2:Y:S02]  /*a9a0*/  @!P0 SYNCS.PHASECHK.TRANS64 P0, [R0+URZ], R3 ;  /* 0x00000003000085a7 */ /* 0x000ea400080010ff */
[----:B--2---:R-:W-:Y:S05]  /*a9b0*/  @!P0 BRA `(.L_x_203) ;  /* 0xfffffffc00f08947 */ /* 0x004fea000383ffff */
[----:B------:R-:W-:Y:S05]  /*a9c0*/  BRA `(.L_x_204) ;  /* 0xffffff9c00747947 */ /* 0x000fea000383ffff */
.L_x_91:
[----:B------:R-:W-:-:S07]  /*a9d0*/  MOV R0, UR4 ;  /* 0x0000000400007c02 */ /* 0x000fce0008000f00 */
.L_x_205:
[----:B-1----:R1:W2:Y:S02]  /*a9e0*/  SYNCS.PHASECHK.TRANS64.TRYWAIT P0, [R0+URZ], R3 ;  /* 0x00000003000075a7 */ /* 0x0022a400080011ff */
[----:B--2---:R-:W-:Y:S05]  /*a9f0*/  @!P0 NANOSLEEP.SYNCS 0x989680 ;  /* 0x009896800000895d */ /* 0x004fea0003900000 */
[----:B------:R-:W2:Y:S02]  /*aa00*/  @!P0 SYNCS.PHASECHK.TRANS64 P0, [R0+URZ], R3 ;  /* 0x00000003000085a7 */ /* 0x000ea400080010ff */
[----:B--2---:R-:W-:Y:S05]  /*aa10*/  @!P0 BRA `(.L_x_205) ;  /* 0xfffffffc00f08947 */ /* 0x004fea000383ffff */
[----:B------:R-:W-:Y:S05]  /*aa20*/  BRA `(.L_x_206) ;  /* 0xffffff9c00807947 */ /* 0x000fea000383ffff */
.L_x_96:
[----:B-1----:R1:W2:Y:S02]  /*aa30*/  SYNCS.PHASECHK.TRANS64.TRYWAIT P0, [R3+URZ+0x1b0], R0 ;  /* 0x0001b000030075a7 */ /* 0x0022a400080011ff */
[----:B--2---:R-:W-:Y:S05]  /*aa40*/  @!P0 NANOSLEEP.SYNCS 0x989680 ;  /* 0x009896800000895d */ /* 0x004fea0003900000 */
[----:B------:R-:W2:Y:S02]  /*aa50*/  @!P0 SYNCS.PHASECHK.TRANS64 P0, [R3+URZ+0x1b0], R0 ;  /* 0x0001b000030085a7 */ /* 0x000ea400080010ff */
[----:B--2---:R-:W-:Y:S05]  /*aa60*/  @!P0 BRA `(.L_x_96) ;  /* 0xfffffffc00f08947 */ /* 0x004fea000383ffff */
[----:B------:R-:W-:Y:S05]  /*aa70*/  BRA `(.L_x_207) ;  /* 0xffffffa000a47947 */ /* 0x000fea000383ffff */
.L_x_99:
[----:B------:R-:W-:Y:S07]  /*aa80*/  MOV R0, UR6 ;  /* 0x0000000600007c02 */ /* 0x000fee0008000f00 */
.L_x_208:
[----:B-1----:R1:W2:Y:S02]  /*aa90*/  SYNCS.PHASECHK.TRANS64.TRYWAIT P1, [R0+URZ+0x1a8], R3 ;  /* 0x0001a803000075a7 */ /* 0x0022a400080211ff */
[----:B--2---:R-:W-:Y:S05]  /*aaa0*/  @!P1 NANOSLEEP.SYNCS 0x989680 ;  /* 0x009896800000995d */ /* 0x004fea0003900000 */
[----:B------:R-:W2:Y:S02]  /*aab0*/  @!P1 SYNCS.PHASECHK.TRANS64 P1, [R0+URZ+0x1a8], R3 ;  /* 0x0001a803000095a7 */ /* 0x000ea400080210ff */
[----:B--2---:R-:W-:Y:S05]  /*aac0*/  @!P1 BRA `(.L_x_208) ;  /* 0xfffffffc00f09947 */ /* 0x004fea000383ffff */
[----:B------:R-:W-:Y:S05]  /*aad0*/  BRA `(.L_x_98) ;  /* 0xffffffa800147947 */ /* 0x000fea000383ffff */
.L_x_102:
[----:B------:R-:W-:Y:S07]  /*aae0*/  MOV R3, UR7 ;  /* 0x0000000700037c02 */ /* 0x000fee0008000f00 */
.L_x_209:
[----:B-1----:R1:W2:Y:S02]  /*aaf0*/  SYNCS.PHASECHK.TRANS64.TRYWAIT P2, [R3+URZ+0x190], R0 ;  /* 0x00019000030075a7 */ /* 0x0022a400080411ff */
[----:B--2---:R-:W-:Y:S05]  /*ab00*/  @!P2 NANOSLEEP.SYNCS 0x989680 ;  /* 0x009896800000a95d */ /* 0x004fea0003900000 */
[----:B------:R-:W2:Y:S02]  /*ab10*/  @!P2 SYNCS.PHASECHK.TRANS64 P2, [R3+URZ+0x190], R0 ;  /* 0x000190000300a5a7 */ /* 0x000ea400080410ff */
[----:B--2---:R-:W-:Y:S05]  /*ab20*/  @!P2 BRA `(.L_x_209) ;  /* 0xfffffffc00f0a947 */ /* 0x004fea000383ffff */
[----:B------:R-:W-:Y:S05]  /*ab30*/  BRA `(.L_x_210) ;  /* 0xffffffa800707947 */ /* 0x000fea000383ffff */
.L_x_104:
[----:B------:R-:W-:-:S07]  /*ab40*/  MOV R0, UR4 ;  /* 0x0000000400007c02 */ /* 0x000fce0008000f00 */
.L_x_211:
[----:B--2---:R2:W4:Y:S02]  /*ab50*/  SYNCS.PHASECHK.TRANS64.TRYWAIT P0, [R0+URZ], R3 ;  /* 0x00000003000075a7 */ /* 0x00452400080011ff */
[----:B----4-:R-:W-:Y:S05]  /*ab60*/  @!P0 NANOSLEEP.SYNCS 0x989680 ;  /* 0x009896800000895d */ /* 0x010fea0003900000 */
[----:B------:R-:W4:Y:S02]  /*ab70*/  @!P0 SYNCS.PHASECHK.TRANS64 P0, [R0+URZ], R3 ;  /* 0x00000003000085a7 */ /* 0x000f2400080010ff */
[----:B----4-:R-:W-:Y:S05]  /*ab80*/  @!P0 BRA `(.L_x_211) ;  /* 0xfffffffc00f08947 */ /* 0x010fea000383ffff */
[----:B------:R-:W-:Y:S05]  /*ab90*/  BRA `(.L_x_212) ;  /* 0xffffffac00c87947 */ /* 0x000fea000383ffff */
.L_x_106:
[----:B---3--:R3:W4:Y:S02]  /*aba0*/  SYNCS.PHASECHK.TRANS64.TRYWAIT P0, [R0+URZ+0x1b0], R3 ;  /* 0x0001b003000075a7 */ /* 0x00872400080011ff */
[----:B----4-:R-:W-:Y:S05]  /*abb0*/  @!P0 NANOSLEEP.SYNCS 0x989680 ;  /* 0x009896800000895d */ /* 0x010fea0003900000 */
[----:B------:R-:W4:Y:S02]  /*abc0*/  @!P0 SYNCS.PHASECHK.TRANS64 P0, [R0+URZ+0x1b0], R3 ;  /* 0x0001b003000085a7 */ /* 0x000f2400080010ff */
[----:B----4-:R-:W-:Y:S05]  /*abd0*/  @!P0 BRA `(.L_x_106) ;  /* 0xfffffffc00f08947 */ /* 0x010fea000383ffff */
[----:B------:R-:W-:Y:S05]  /*abe0*/  BRA `(.L_x_213) ;  /* 0xffffffb000ac7947 */ /* 0x000fea000383ffff */
.L_x_116:
[----:B-1----:R1:W2:Y:S02]  /*abf0*/  SYNCS.PHASECHK.TRANS64.TRYWAIT P0, [R0+URZ+0x180], R3 ;  /* 0x00018003000075a7 */ /* 0x0022a400080011ff */
[----:B--2---:R-:W-:Y:S05]  /*ac00*/  @!P0 NANOSLEEP.SYNCS 0x989680 ;  /* 0x009896800000895d */ /* 0x004fea0003900000 */
[----:B------:R-:W2:Y:S02]  /*ac10*/  @!P0 SYNCS.PHASECHK.TRANS64 P0, [R0+URZ+0x180], R3 ;  /* 0x00018003000085a7 */ /* 0x000ea400080010ff */
[----:B--2---:R-:W-:Y:S05]  /*ac20*/  @!P0 BRA `(.L_x_116) ;  /* 0xfffffffc00f08947 */ /* 0x004fea000383ffff */
[----:B------:R-:W-:Y:S05]  /*ac30*/  BRA `(.L_x_115) ;  /* 0xffffffc000287947 */ /* 0x000fea000383ffff */
.L_x_118:
[----:B-1----:R1:W2:Y:S02]  /*ac40*/  SYNCS.PHASECHK.TRANS64.TRYWAIT P1, [R165+URZ+0x1d0], R4 ;  /* 0x0001d004a50075a7 */ /* 0x0022a400080211ff */
[----:B--2---:R-:W-:Y:S05]  /*ac50*/  @!P1 NANOSLEEP.SYNCS 0x989680 ;  /* 0x009896800000995d */ /* 0x004fea0003900000 */
[----:B------:R-:W2:Y:S02]  /*ac60*/  @!P1 SYNCS.PHASECHK.TRANS64 P1, [R165+URZ+0x1d0], R4 ;  /* 0x0001d004a50095a7 */ /* 0x000ea400080210ff */
[----:B--2---:R-:W-:Y:S05]  /*ac70*/  @!P1 BRA `(.L_x_118) ;  /* 0xfffffffc00f09947 */ /* 0x004fea000383ffff */
[----:B------:R-:W-:Y:S05]  /*ac80*/  BRA `(.L_x_117) ;  /* 0xffffffc000e07947 */ /* 0x000fea000383ffff */
        .weak           $__internal_0_$__cuda_sm10x_tcgen05_guardrail_trap_col_being_dealloced_not_returned_by_alloc
        .type           $__internal_0_$__cuda_sm10x_tcgen05_guardrail_trap_col_being_dealloced_not_returned_by_alloc,@function
        .size           $__internal_0_$__cuda_sm10x_tcgen05_guardrail_trap_col_being_dealloced_not_returned_by_alloc,($__internal_1_$__cuda_sm10x_tcgen05_guardrail_trap_phase_invalid_during_alloc - $__internal_0_$__cuda_sm10x_tcgen05_guardrail_trap_col_being_dealloced_not_returned_by_alloc)
$__internal_0_$__cuda_sm10x_tcgen05_guardrail_trap_col_being_dealloced_not_returned_by_alloc:
[----:B------:R-:W-:Y:S05]  /*ac90*/  BPT.TRAP 0x1 ;  /* 0x000000040000795c */ /* 0x000fea0000300000 */
[----:B------:R-:W-:-:S04]  /*aca0*/  HFMA2 R3, -RZ, RZ, 0, 0 ;  /* 0x00000000ff037431 */ /* 0x000fc800000001ff */
[----:B------:R-:W-:Y:S05]  /*acb0*/  RET.REL.NODEC R2 `(_ZN7cutlass13device_kernelINS_4gemm6kernel13GemmUniversalIN4cute5tupleIJiiiiEEENS1_10collective13CollectiveMmaINS1_35MainloopSm100TmaUmmaWarpSpecializedILi24ELi2ELi4ENS5_IJNS4_1CILi2EEENSA_ILi1EEESC_EEEEENS5_IJNSA_ILi64EEENSA_ILi176EEENSA_ILi16EEEEEENS_10bfloat16_tENS5_IJlSC_lEEESJ_SK_NS4_8TiledMMAINS4_8MMA_AtomIJNS4_20SM100_MMA_F16BF16_SSISJ_SJ_fLi64ELi176ELNS4_4UMMA5MajorE0ELSP_0ELNSO_7ScaleInE0ELSQ_0EEEEEENS4_6LayoutINS5_IJSC_SC_SC_EEENS5_IJNSA_ILi0EEESV_SV_EEEEENS5_IJNS4_10UnderscoreESY_SY_EEEEENS4_13SM90_TMA_LOADENS4_14ComposedLayoutINS4_7SwizzleILi1ELi4ELi3EEENS4_18smem_ptr_flag_bitsILi16EEENST_INS5_IJNSA_ILi8EEESH_EEENS5_IJSH_SC_EEEEEEEvNS4_8identityENS4_23SM90_TMA_LOAD_MULTICASTES1B_vS1C_EENS_8epilogue10collective18CollectiveEpilogueINS1F_23Sm100TmaWarpSpecializedILi2ELi1ELi88ELb1ELb0EEEJSI_NS5_IJNST_ISF_SC_EENST_ISG_SC_EEEEESJ_SK_SJ_SK_NS1F_6fusion15FusionCallbacksIS1J_NS1N_17LinearCombinationISJ_fSJ_fLNS_15FloatRoundStyleE2EEESI_S1M_JEEENS4_5SM1004TMEM4LOAD26SM100_TMEM_LOAD_16dp256b2xES11_S1B_NS4_17SM75_U32x4_LDSM_NENS4_14SM90_TMA_STOREES1B_NS4_17SM90_U32x4_STSM_NENS4_39AutoVectorizingCopyWithAssumedAlignmentILi128EEEEEEvvEEEEvNT_6ParamsE) ;  /* 0xffffff5002d07950 */ /* 0x000fea0003c3ffff */
        .weak           $__internal_1_$__cuda_sm10x_tcgen05_guardrail_trap_phase_invalid_during_alloc
        .type           $__internal_1_$__cuda_sm10x_tcgen05_guardrail_trap_phase_invalid_during_alloc,@function
        .size           $__internal_1_$__cuda_sm10x_tcgen05_guardrail_trap_phase_invalid_during_alloc,($__internal_2_$__cuda_sm10x_tcgen05_guardrail_trap_unallocated_columns_being_dealloced - $__internal_1_$__cuda_sm10x_tcgen05_guardrail_trap_phase_invalid_during_alloc)
$__internal_1_$__cuda_sm10x_tcgen05_guardrail_trap_phase_invalid_during_alloc:
[----:B------:R-:W-:Y:S05]  /*acc0*/  BPT.TRAP 0x1 ;  /* 0x000000040000795c */ /* 0x000fea0000300000 */
[----:B------:R-:W-:-:S04]  /*acd0*/  MOV R5, 0x0 ;  /* 0x0000000000057802 */ /* 0x000fc80000000f00 */
[----:B------:R-:W-:Y:S05]  /*ace0*/  RET.REL.NODEC R4 `(_ZN7cutlass13device_kernelINS_4gemm6kernel13GemmUniversalIN4cute5tupleIJiiiiEEENS1_10collective13CollectiveMmaINS1_35MainloopSm100TmaUmmaWarpSpecializedILi24ELi2ELi4ENS5_IJNS4_1CILi2EEENSA_ILi1EEESC_EEEEENS5_IJNSA_ILi64EEENSA_ILi176EEENSA_ILi16EEEEEENS_10bfloat16_tENS5_IJlSC_lEEESJ_SK_NS4_8TiledMMAINS4_8MMA_AtomIJNS4_20SM100_MMA_F16BF16_SSISJ_SJ_fLi64ELi176ELNS4_4UMMA5MajorE0ELSP_0ELNSO_7ScaleInE0ELSQ_0EEEEEENS4_6LayoutINS5_IJSC_SC_SC_EEENS5_IJNSA_ILi0EEESV_SV_EEEEENS5_IJNS4_10UnderscoreESY_SY_EEEEENS4_13SM90_TMA_LOADENS4_14ComposedLayoutINS4_7SwizzleILi1ELi4ELi3EEENS4_18smem_ptr_flag_bitsILi16EEENST_INS5_IJNSA_ILi8EEESH_EEENS5_IJSH_SC_EEEEEEEvNS4_8identityENS4_23SM90_TMA_LOAD_MULTICASTES1B_vS1C_EENS_8epilogue10collective18CollectiveEpilogueINS1F_23Sm100TmaWarpSpecializedILi2ELi1ELi88ELb1ELb0EEEJSI_NS5_IJNST_ISF_SC_EENST_ISG_SC_EEEEESJ_SK_SJ_SK_NS1F_6fusion15FusionCallbacksIS1J_NS1N_17LinearCombinationISJ_fSJ_fLNS_15FloatRoundStyleE2EEESI_S1M_JEEENS4_5SM1004TMEM4LOAD26SM100_TMEM_LOAD_16dp256b2xES11_S1B_NS4_17SM75_U32x4_LDSM_NENS4_14SM90_TMA_STOREES1B_NS4_17SM90_U32x4_STSM_NENS4_39AutoVectorizingCopyWithAssumedAlignmentILi128EEEEEEvvEEEEvNT_6ParamsE) ;  /* 0xffffff5004c47950 */ /* 0x000fea0003c3ffff */
        .weak           $__internal_2_$__cuda_sm10x_tcgen05_guardrail_trap_unallocated_columns_being_dealloced
        .type           $__internal_2_$__cuda_sm10x_tcgen05_guardrail_trap_unallocated_columns_being_dealloced,@function
        .size           $__internal_2_$__cuda_sm10x_tcgen05_guardrail_trap_unallocated_columns_being_dealloced,(.L_x_215 - $__internal_2_$__cuda_sm10x_tcgen05_guardrail_trap_unallocated_columns_being_dealloced)
$__internal_2_$__cuda_sm10x_tcgen05_guardrail_trap_unallocated_columns_being_dealloced:
[----:B------:R-:W-:Y:S05]  /*acf0*/  BPT.TRAP 0x1 ;  /* 0x000000040000795c */ /* 0x000fea0000300000 */
[----:B------:R-:W-:-:S04]  /*ad00*/  HFMA2 R3, -RZ, RZ, 0, 0 ;  /* 0x00000000ff037431 */ /* 0x000fc800000001ff */
[----:B------:R-:W-:Y:S05]  /*ad10*/  RET.REL.NODEC R2 `(_ZN7cutlass13device_kernelINS_4gemm6kernel13GemmUniversalIN4cute5tupleIJiiiiEEENS1_10collective13CollectiveMmaINS1_35MainloopSm100TmaUmmaWarpSpecializedILi24ELi2ELi4ENS5_IJNS4_1CILi2EEENSA_ILi1EEESC_EEEEENS5_IJNSA_ILi64EEENSA_ILi176EEENSA_ILi16EEEEEENS_10bfloat16_tENS5_IJlSC_lEEESJ_SK_NS4_8TiledMMAINS4_8MMA_AtomIJNS4_20SM100_MMA_F16BF16_SSISJ_SJ_fLi64ELi176ELNS4_4UMMA5MajorE0ELSP_0ELNSO_7ScaleInE0ELSQ_0EEEEEENS4_6LayoutINS5_IJSC_SC_SC_EEENS5_IJNSA_ILi0EEESV_SV_EEEEENS5_IJNS4_10UnderscoreESY_SY_EEEEENS4_13SM90_TMA_LOADENS4_14ComposedLayoutINS4_7SwizzleILi1ELi4ELi3EEENS4_18smem_ptr_flag_bitsILi16EEENST_INS5_IJNSA_ILi8EEESH_EEENS5_IJSH_SC_EEEEEEEvNS4_8identityENS4_23SM90_TMA_LOAD_MULTICASTES1B_vS1C_EENS_8epilogue10collective18CollectiveEpilogueINS1F_23Sm100TmaWarpSpecializedILi2ELi1ELi88ELb1ELb0EEEJSI_NS5_IJNST_ISF_SC_EENST_ISG_SC_EEEEESJ_SK_SJ_SK_NS1F_6fusion15FusionCallbacksIS1J_NS1N_17LinearCombinationISJ_fSJ_fLNS_15FloatRoundStyleE2EEESI_S1M_JEEENS4_5SM1004TMEM4LOAD26SM100_TMEM_LOAD_16dp256b2xES11_S1B_NS4_17SM75_U32x4_LDSM_NENS4_14SM90_TMA_STOREES1B_NS4_17SM90_U32x4_STSM_NENS4_39AutoVectorizingCopyWithAssumedAlignmentILi128EEEEEEvvEEEEvNT_6ParamsE) ;  /* 0xffffff5002b87950 */ /* 0x000fea0003c3ffff */
.L_x_214:
[----:B------:R-:W-:-:S00]  /*ad20*/  BRA `(.L_x_214) ;  /* 0xfffffffc00fc7947 */ /* 0x000fc0000383ffff */
[----:B------:R-:W-:-:S00]  /*ad30*/  NOP ;  /* 0x0000000000007918 */ /* 0x000fc00000000000 */
        /* <DEDUP_REMOVED lines=12> */
.L_x_215:


//--------------------- .nv.global.init           --------------------------
	.section	.nv.global.init,"aw",@progbits
.nv.global.init:
	.type		$str$27,@object
	.size		$str$27,($str$28 - $str$27)
$str$27:
        /*0000*/ 	.byte	0x28, 0x61, 0x64, 0x64, 0x72, 0x65, 0x73, 0x73, 0x20, 0x26, 0x20, 0x6d, 0x61, 0x73, 0x6b, 0x29
        /*0010*/ 	.byte	0x20, 0x3d, 0x3d, 0x20, 0x30, 0x00
	.type		$str$28,@object
	.size		$str$28,($str$26 - $str$28)
$str$28:
        /*0016*/ 	.byte	0x2f, 0x74, 0x6d, 0x70, 0x2f, 0x63, 0x75, 0x74, 0x6c, 0x61, 0x73, 0x73, 0x5f, 0x73, 0x77, 0x65
        /*0026*/ 	.byte	0x65, 0x70, 0x5f, 0x73, 0x72, 0x63, 0x2f, 0x69, 0x6e, 0x63, 0x6c, 0x75, 0x64, 0x65, 0x2f, 0x63
        /*0036*/ 	.byte	0x75, 0x74, 0x65, 0x2f, 0x70, 0x6f, 0x69, 0x6e, 0x74, 0x65, 0x72, 0x5f, 0x66, 0x6c, 0x61, 0x67
        /*0046*/ 	.byte	0x67, 0x65, 0x64, 0x2e, 0x68, 0x70, 0x70, 0x00
	.type		$str$26,@object
	.size		$str$26,($str$25 - $str$26)
$str$26:
        /*004e*/ 	.byte	0x2f, 0x74, 0x6d, 0x70, 0x2f, 0x63, 0x75, 0x74, 0x6c, 0x61, 0x73, 0x73, 0x5f, 0x73, 0x77, 0x65
        /*005e*/ 	.byte	0x65, 0x70, 0x5f, 0x73, 0x72, 0x63, 0x2f, 0x69, 0x6e, 0x63, 0x6c, 0x75, 0x64, 0x65, 0x2f, 0x63
        /*006e*/ 	.byte	0x75, 0x74, 0x65, 0x2f, 0x61, 0x74, 0x6f, 0x6d, 0x2f, 0x63, 0x6f, 0x70, 0x79, 0x5f, 0x74, 0x72
        /*007e*/ 	.byte	0x61, 0x69, 0x74, 0x73, 0x5f, 0x73, 0x6d, 0x31, 0x30, 0x30, 0x2e, 0x68, 0x70, 0x70, 0x00
	.type		$str$25,@object
	.size		$str$25,(__unnamed_1 - $str$25)
$str$25:
        /*008d*/ 	.byte	0x28, 0x28, 0x75, 0x69, 0x6e, 0x74, 0x33, 0x32, 0x5f, 0x74, 0x28, 0x74, 0x68, 0x72, 0x65, 0x61
        /*009d*/ 	.byte	0x64, 0x49, 0x64, 0x78, 0x2e, 0x78, 0x29, 0x20, 0x2f, 0x20, 0x33, 0x32, 0x29, 0x20, 0x25, 0x20
        /*00ad*/ 	.byte	0x34, 0x29, 0x20, 0x3d, 0x3d, 0x20, 0x28, 0x28, 0x28, 0x74, 0x6d, 0x65, 0x6d, 0x5f, 0x61, 0x64
        /*00bd*/ 	.byte	0x64, 0x72, 0x20, 0x3e, 0x3e, 0x20, 0x31, 0x36, 0x29, 0x20, 0x2f, 0x20, 0x33, 0x32, 0x29, 0x20
        /*00cd*/ 	.byte	0x25, 0x20, 0x34, 0x29, 0x00
	.type		__unnamed_1,@object
	.size		__unnamed_1,(__unnamed_2 - __unnamed_1)
__unnamed_1:
        /*00d2*/ 	.byte	0x61, 0x75, 0x74, 0x6f, 0x20, 0x63, 0x75, 0x74, 0x65, 0x3a, 0x3a, 0x61, 0x73, 0x5f, 0x70, 0x6f
        /* <DEDUP_REMOVED lines=24> */
        /*0262*/ 	.byte	0x3a, 0x43, 0x3c, 0x31, 0x31, 0x32, 0x36, 0x34, 0x3e, 0x3e, 0x3e, 0x3e, 0x5d, 0x00
	.type		__unnamed_2,@object
	.size		__unnamed_2,(.L_2 - __unnamed_2)
__unnamed_2:
        /* <DEDUP_REMOVED lines=42> */
        /*0510*/ 	.byte	0x3e, 0x5d, 0x00
.L_2:


//--------------------- .nv.shared._ZN7cutlass13device_kernelINS_4gemm6kernel13GemmUniversalIN4cute5tupleIJiiiiEEENS1_10collective13CollectiveMmaINS1_35MainloopSm100TmaUmmaWarpSpecializedILi24ELi2ELi4ENS5_IJNS4_1CILi2EEENSA_ILi1EEESC_EEEEENS5_IJNSA_ILi64EEENSA_ILi176EEENSA_ILi16EEEEEENS_10bfloat16_tENS5_IJlSC_lEEESJ_SK_NS4_8TiledMMAINS4_8MMA_AtomIJNS4_20SM100_MMA_F16BF16_SSISJ_SJ_fLi64ELi176ELNS4_4UMMA5MajorE0ELSP_0ELNSO_7ScaleInE0ELSQ_0EEEEEENS4_6LayoutINS5_IJSC_SC_SC_EEENS5_IJNSA_ILi0EEESV_SV_EEEEENS5_IJNS4_10UnderscoreESY_SY_EEEEENS4_13SM90_TMA_LOADENS4_14ComposedLayoutINS4_7SwizzleILi1ELi4ELi3EEENS4_18smem_ptr_flag_bitsILi16EEENST_INS5_IJNSA_ILi8EEESH_EEENS5_IJSH_SC_EEEEEEEvNS4_8identityENS4_23SM90_TMA_LOAD_MULTICASTES1B_vS1C_EENS_8epilogue10collective18CollectiveEpilogueINS1F_23Sm100TmaWarpSpecializedILi2ELi1ELi88ELb1ELb0EEEJSI_NS5_IJNST_ISF_SC_EENST_ISG_SC_EEEEESJ_SK_SJ_SK_NS1F_6fusion15FusionCallbacksIS1J_NS1N_17LinearCombinationISJ_fSJ_fLNS_15FloatRoundStyleE2EEESI_S1M_JEEENS4_5SM1004TMEM4LOAD26SM100_TMEM_LOAD_16dp256b2xES11_S1B_NS4_17SM75_U32x4_LDSM_NENS4_14SM90_TMA_STOREES1B_NS4_17SM90_U32x4_STSM_NENS4_39AutoVectorizingCopyWithAssumedAlignmentILi128EEEEEEvvEEEEvNT_6ParamsE --------------------------
	.section	.nv.shared._ZN7cutlass13device_kernelINS_4gemm6kernel13GemmUniversalIN4cute5tupleIJiiiiEEENS1_10collective13CollectiveMmaINS1_35MainloopSm100TmaUmmaWarpSpecializedILi24ELi2ELi4ENS5_IJNS4_1CILi2EEENSA_ILi1EEESC_EEEEENS5_IJNSA_ILi64EEENSA_ILi176EEENSA_ILi16EEEEEENS_10bfloat16_tENS5_IJlSC_lEEESJ_SK_NS4_8TiledMMAINS4_8MMA_AtomIJNS4_20SM100_MMA_F16BF16_SSISJ_SJ_fLi64ELi176ELNS4_4UMMA5MajorE0ELSP_0ELNSO_7ScaleInE0ELSQ_0EEEEEENS4_6LayoutINS5_IJSC_SC_SC_EEENS5_IJNSA_ILi0EEESV_SV_EEEEENS5_IJNS4_10UnderscoreESY_SY_EEEEENS4_13SM90_TMA_LOADENS4_14ComposedLayoutINS4_7SwizzleILi1ELi4ELi3EEENS4_18smem_ptr_flag_bitsILi16EEENST_INS5_IJNSA_ILi8EEESH_EEENS5_IJSH_SC_EEEEEEEvNS4_8identityENS4_23SM90_TMA_LOAD_MULTICASTES1B_vS1C_EENS_8epilogue10collective18CollectiveEpilogueINS1F_23Sm100TmaWarpSpecializedILi2ELi1ELi88ELb1ELb0EEEJSI_NS5_IJNST_ISF_SC_EENST_ISG_SC_EEEEESJ_SK_SJ_SK_NS1F_6fusion15FusionCallbacksIS1J_NS1N_17LinearCombinationISJ_fSJ_fLNS_15FloatRoundStyleE2EEESI_S1M_JEEENS4_5SM1004TMEM4LOAD26SM100_TMEM_LOAD_16dp256b2xES11_S1B_NS4_17SM75_U32x4_LDSM_NENS4_14SM90_TMA_STOREES1B_NS4_17SM90_U32x4_STSM_NENS4_39AutoVectorizingCopyWithAssumedAlignmentILi128EEEEEEvvEEEEvNT_6ParamsE,"aw",@nobits
	.sectionflags	@""
	.align	16
	.zero		1024


//--------------------- .nv.shared.reserved.0     --------------------------
	.section	.nv.shared.reserved.0,"aw",@nobits
	.weak		__nv_reservedSMEM_offset_0_alias
	.size		__nv_reservedSMEM_offset_0_alias, 0, 64
	.other		__nv_reservedSMEM_offset_0_alias,@"STO_CUDA_RESERVED_SHARED STV_DEFAULT"
__nv_reservedSMEM_offset_0_alias:
	.zero		0
.nv.shared.reserved.0:
	.zero		64
	.weak		__nv_reservedSMEM_tcgen05_partition
	.type		__nv_reservedSMEM_tcgen05_partition,@object
	.size		__nv_reservedSMEM_tcgen05_partition,(.L_0 - __nv_reservedSMEM_tcgen05_partition)
__nv_reservedSMEM_tcgen05_partition:
	.zero		32
.L_0:


//--------------------- .nv.global                --------------------------
	.section	.nv.global,"aw",@nobits
.nv.global:
	.type		_ZN39_INTERNAL_0f1a4195_4_k_cu_2044deb7_58074cute1_E,@object
	.size		_ZN39_INTERNAL_0f1a4195_4_k_cu_2044deb7_58074cute1_E,(_ZN39_INTERNAL_0f1a4195_4_k_cu_2044deb7_58074cuda3std3__45__cpo6cbeginE - _ZN39_INTERNAL_0f1a4195_4_k_cu_2044deb7_58074cute1_E)
_ZN39_INTERNAL_0f1a4195_4_k_cu_2044deb7_58074cute1_E:
	.zero		1
	.type		_ZN39_INTERNAL_0f1a4195_4_k_cu_2044deb7_58074cuda3std3__45__cpo6cbeginE,@object
	.size		_ZN39_INTERNAL_0f1a4195_4_k_cu_2044deb7_58074cuda3std3__45__cpo6cbeginE,(_ZN39_INTERNAL_0f1a4195_4_k_cu_2044deb7_58074cuda3std3__48in_placeE - _ZN39_INTERNAL_0f1a4195_4_k_cu_2044deb7_58074cuda3std3__45__cpo6cbeginE)
_ZN39_INTERNAL_0f1a4195_4_k_cu_2044deb7_58074cuda3std3__45__cpo6cbeginE:
	.zero		1
	.type		_ZN39_INTERNAL_0f1a4195_4_k_cu_2044deb7_58074cuda3std3__48in_placeE,@object
	.size		_ZN39_INTERNAL_0f1a4195_4_k_cu_2044deb7_58074cuda3std3__48in_placeE,(_ZN39_INTERNAL_0f1a4195_4_k_cu_2044deb7_58074cuda3std6ranges3__45__cpo9iter_moveE - _ZN39_INTERNAL_0f1a4195_4_k_cu_2044deb7_58074cuda3std3__48in_placeE)
_ZN39_INTERNAL_0f1a4195_4_k_cu_2044deb7_58074cuda3std3__48in_placeE:
	.zero		1
	.type		_ZN39_INTERNAL_0f1a4195_4_k_cu_2044deb7_58074cuda3std6ranges3__45__cpo9iter_moveE,@object
	.size		_ZN39_INTERNAL_0f1a4195_4_k_cu_2044deb7_58074cuda3std6ranges3__45__cpo9iter_moveE,(_ZN39_INTERNAL_0f1a4195_4_k_cu_2044deb7_58074cuda3std3__45__cpo5beginE - _ZN39_INTERNAL_0f1a4195_4_k_cu_2044deb7_58074cuda3std6ranges3__45__cpo9iter_moveE)
_ZN39_INTERNAL_0f1a4195_4_k_cu_2044deb7_58074cuda3std6ranges3__45__cpo9iter_moveE:
	.zero		1
	.type		_ZN39_INTERNAL_0f1a4195_4_k_cu_2044deb7_58074cuda3std3__45__cpo5beginE,@object
	.size		_ZN39_INTERNAL_0f1a4195_4_k_cu_2044deb7_58074cuda3std3__45__cpo5beginE,(_ZN39_INTERNAL_0f1a4195_4_k_cu_2044deb7_58074cuda3std3__441_GLOBAL__N__0f1a4195_4_k_cu_2044deb7_58076ignoreE - _ZN39_INTERNAL_0f1a4195_4_k_cu_2044deb7_58074cuda3std3__45__cpo5beginE)
_ZN39_INTERNAL_0f1a4195_4_k_cu_2044deb7_58074cuda3std3__45__cpo5beginE:
	.zero		1
	.type		_ZN39_INTERNAL_0f1a4195_4_k_cu_2044deb7_58074cuda3std3__441_GLOBAL__N__0f1a4195_4_k_cu_2044deb7_58076ignoreE,@object
	.size		_ZN39_INTERNAL_0f1a4195_4_k_cu_2044deb7_58074cuda3std3__441_GLOBAL__N__0f1a4195_4_k_cu_2044deb7_58076ignoreE,(_ZN39_INTERNAL_0f1a4195_4_k_cu_2044deb7_58074cute7productE - _ZN39_INTERNAL_0f1a4195_4_k_cu_2044deb7_58074cuda3std3__441_GLOBAL__N__0f1a4195_4_k_cu_2044deb7_58076ignoreE)
_ZN39_INTERNAL_0f1a4195_4_k_cu_2044deb7_58074cuda3std3__441_GLOBAL__N__0f1a4195_4_k_cu_2044deb7_58076ignoreE:
	.zero		1
	.type		_ZN39_INTERNAL_0f1a4195_4_k_cu_2044deb7_58074cute7productE,@object
	.size		_ZN39_INTERNAL_0f1a4195_4_k_cu_2044deb7_58074cute7productE,(_ZN39_INTERNAL_0f1a4195_4_k_cu_2044deb7_58074cuda3std3__45__cpo3endE - _ZN39_INTERNAL_0f1a4195_4_k_cu_2044deb7_58074cute7productE)
_ZN39_INTERNAL_0f1a4195_4_k_cu_2044deb7_58074cute7productE:
	.zero		1
	.type		_ZN39_INTERNAL_0f1a4195_4_k_cu_2044deb7_58074cuda3std3__45__cpo3endE,@object
	.size		_ZN39_INTERNAL_0f1a4195_4_k_cu_2044deb7_58074cuda3std3__45__cpo3endE,(_ZN39_INTERNAL_0f1a4195_4_k_cu_2044deb7_58074cuda3std3__419piecewise_constructE - _ZN39_INTERNAL_0f1a4195_4_k_cu_2044deb7_58074cuda3std3__45__cpo3endE)
_ZN39_INTERNAL_0f1a4195_4_k_cu_2044deb7_58074cuda3std3__45__cpo3endE:
	.zero		1
	.type		_ZN39_INTERNAL_0f1a4195_4_k_cu_2044deb7_58074cuda3std3__419piecewise_constructE,@object
	.size		_ZN39_INTERNAL_0f1a4195_4_k_cu_2044deb7_58074cuda3std3__419piecewise_constructE,(_ZN39_INTERNAL_0f1a4195_4_k_cu_2044deb7_58074cuda3std3__45__cpo4cendE - _ZN39_INTERNAL_0f1a4195_4_k_cu_2044deb7_58074cuda3std3__419piecewise_constructE)
_ZN39_INTERNAL_0f1a4195_4_k_cu_2044deb7_58074cuda3std3__419piecewise_constructE:
	.zero		1
	.type		_ZN39_INTERNAL_0f1a4195_4_k_cu_2044deb7_58074cuda3std3__45__cpo4cendE,@object
	.size		_ZN39_INTERNAL_0f1a4195_4_k_cu_2044deb7_58074cuda3std3__45__cpo4cendE,(_ZN39_INTERNAL_0f1a4195_4_k_cu_2044deb7_58074cuda3std6ranges3__45__cpo4swapE - _ZN39_INTERNAL_0f1a4195_4_k_cu_2044deb7_58074cuda3std3__45__cpo4cendE)
_ZN39_INTERNAL_0f1a4195_4_k_cu_2044deb7_58074cuda3std3__45__cpo4cendE:
	.zero		1
	.type		_ZN39_INTERNAL_0f1a4195_4_k_cu_2044deb7_58074cuda3std6ranges3__45__cpo4swapE,@object
	.size		_ZN39_INTERNAL_0f1a4195_4_k_cu_2044deb7_58074cuda3std6ranges3__45__cpo4swapE,(.L_10 - _ZN39_INTERNAL_0f1a4195_4_k_cu_2044deb7_58074cuda3std6ranges3__45__cpo4swapE)
_ZN39_INTERNAL_0f1a4195_4_k_cu_2044deb7_58074cuda3std6ranges3__45__cpo4swapE:
	.zero		1
.L_10:


//--------------------- .nv.constant0._ZN7cutlass13device_kernelINS_4gemm6kernel13GemmUniversalIN4cute5tupleIJiiiiEEENS1_10collective13CollectiveMmaINS1_35MainloopSm100TmaUmmaWarpSpecializedILi24ELi2ELi4ENS5_IJNS4_1CILi2EEENSA_ILi1EEESC_EEEEENS5_IJNSA_ILi64EEENSA_ILi176EEENSA_ILi16EEEEEENS_10bfloat16_tENS5_IJlSC_lEEESJ_SK_NS4_8TiledMMAINS4_8MMA_AtomIJNS4_20SM100_MMA_F16BF16_SSISJ_SJ_fLi64ELi176ELNS4_4UMMA5MajorE0ELSP_0ELNSO_7ScaleInE0ELSQ_0EEEEEENS4_6LayoutINS5_IJSC_SC_SC_EEENS5_IJNSA_ILi0EEESV_SV_EEEEENS5_IJNS4_10UnderscoreESY_SY_EEEEENS4_13SM90_TMA_LOADENS4_14ComposedLayoutINS4_7SwizzleILi1ELi4ELi3EEENS4_18smem_ptr_flag_bitsILi16EEENST_INS5_IJNSA_ILi8EEESH_EEENS5_IJSH_SC_EEEEEEEvNS4_8identityENS4_23SM90_TMA_LOAD_MULTICASTES1B_vS1C_EENS_8epilogue10collective18CollectiveEpilogueINS1F_23Sm100TmaWarpSpecializedILi2ELi1ELi88ELb1ELb0EEEJSI_NS5_IJNST_ISF_SC_EENST_ISG_SC_EEEEESJ_SK_SJ_SK_NS1F_6fusion15FusionCallbacksIS1J_NS1N_17LinearCombinationISJ_fSJ_fLNS_15FloatRoundStyleE2EEESI_S1M_JEEENS4_5SM1004TMEM4LOAD26SM100_TMEM_LOAD_16dp256b2xES11_S1B_NS4_17SM75_U32x4_LDSM_NENS4_14SM90_TMA_STOREES1B_NS4_17SM90_U32x4_STSM_NENS4_39AutoVectorizingCopyWithAssumedAlignmentILi128EEEEEEvvEEEEvNT_6ParamsE --------------------------
	.section	.nv.constant0._ZN7cutlass13device_kernelINS_4gemm6kernel13GemmUniversalIN4cute5tupleIJiiiiEEENS1_10collective13CollectiveMmaINS1_35MainloopSm100TmaUmmaWarpSpecializedILi24ELi2ELi4ENS5_IJNS4_1CILi2EEENSA_ILi1EEESC_EEEEENS5_IJNSA_ILi64EEENSA_ILi176EEENSA_ILi16EEEEEENS_10bfloat16_tENS5_IJlSC_lEEESJ_SK_NS4_8TiledMMAINS4_8MMA_AtomIJNS4_20SM100_MMA_F16BF16_SSISJ_SJ_fLi64ELi176ELNS4_4UMMA5MajorE0ELSP_0ELNSO_7ScaleInE0ELSQ_0EEEEEENS4_6LayoutINS5_IJSC_SC_SC_EEENS5_IJNSA_ILi0EEESV_SV_EEEEENS5_IJNS4_10UnderscoreESY_SY_EEEEENS4_13SM90_TMA_LOADENS4_14ComposedLayoutINS4_7SwizzleILi1ELi4ELi3EEENS4_18smem_ptr_flag_bitsILi16EEENST_INS5_IJNSA_ILi8EEESH_EEENS5_IJSH_SC_EEEEEEEvNS4_8identityENS4_23SM90_TMA_LOAD_MULTICASTES1B_vS1C_EENS_8epilogue10collective18CollectiveEpilogueINS1F_23Sm100TmaWarpSpecializedILi2ELi1ELi88ELb1ELb0EEEJSI_NS5_IJNST_ISF_SC_EENST_ISG_SC_EEEEESJ_SK_SJ_SK_NS1F_6fusion15FusionCallbacksIS1J_NS1N_17LinearCombinationISJ_fSJ_fLNS_15FloatRoundStyleE2EEESI_S1M_JEEENS4_5SM1004TMEM4LOAD26SM100_TMEM_LOAD_16dp256b2xES11_S1B_NS4_17SM75_U32x4_LDSM_NENS4_14SM90_TMA_STOREES1B_NS4_17SM90_U32x4_STSM_NENS4_39AutoVectorizingCopyWithAssumedAlignmentILi128EEEEEEvvEEEEvNT_6ParamsE,"a",@progbits
	.sectionflags	@""
	.align	4
.nv.constant0._ZN7cutlass13device_kernelINS_4gemm6kernel13GemmUniversalIN4cute5tupleIJiiiiEEENS1_10collective13CollectiveMmaINS1_35MainloopSm100TmaUmmaWarpSpecializedILi24ELi2ELi4ENS5_IJNS4_1CILi2EEENSA_ILi1EEESC_EEEEENS5_IJNSA_ILi64EEENSA_ILi176EEENSA_ILi16EEEEEENS_10bfloat16_tENS5_IJlSC_lEEESJ_SK_NS4_8TiledMMAINS4_8MMA_AtomIJNS4_20SM100_MMA_F16BF16_SSISJ_SJ_fLi64ELi176ELNS4_4UMMA5MajorE0ELSP_0ELNSO_7ScaleInE0ELSQ_0EEEEEENS4_6LayoutINS5_IJSC_SC_SC_EEENS5_IJNSA_ILi0EEESV_SV_EEEEENS5_IJNS4_10UnderscoreESY_SY_EEEEENS4_13SM90_TMA_LOADENS4_14ComposedLayoutINS4_7SwizzleILi1ELi4ELi3EEENS4_18smem_ptr_flag_bitsILi16EEENST_INS5_IJNSA_ILi8EEESH_EEENS5_IJSH_SC_EEEEEEEvNS4_8identityENS4_23SM90_TMA_LOAD_MULTICASTES1B_vS1C_EENS_8epilogue10collective18CollectiveEpilogueINS1F_23Sm100TmaWarpSpecializedILi2ELi1ELi88ELb1ELb0EEEJSI_NS5_IJNST_ISF_SC_EENST_ISG_SC_EEEEESJ_SK_SJ_SK_NS1F_6fusion15FusionCallbacksIS1J_NS1N_17LinearCombinationISJ_fSJ_fLNS_15FloatRoundStyleE2EEESI_S1M_JEEENS4_5SM1004TMEM4LOAD26SM100_TMEM_LOAD_16dp256b2xES11_S1B_NS4_17SM75_U32x4_LDSM_NENS4_14SM90_TMA_STOREES1B_NS4_17SM90_U32x4_STSM_NENS4_39AutoVectorizingCopyWithAssumedAlignmentILi128EEEEEEvvEEEEvNT_6ParamsE:
	.zero		2944


//--------------------- SYMBOLS --------------------------

	.type		.nv.reservedSmem.offset0,@object
	.size		.nv.reservedSmem.offset0,0x4
	.type		.nv.reservedSmem.cap,@object
	.size		.nv.reservedSmem.cap,0x4
	.type		__assertfail,@function
